	.target	sm_90a

	.elftype	@"ET_EXEC"


//--------------------- .note.nv.tkinfo           --------------------------
	.section	.note.nv.tkinfo,"",@"SHT_NOTE"
	.sectionflags	@"SHF_NOTE_NV_TKINFO"
	.tkinfo
        /*0018*/ 	.word	0x00000002
        /*0030*/ 	.string	""
        /*0030*/ 	.string	"ptxas"
        /*0030*/ 	.string	"Cuda compilation tools, release 13.0, V13.0.88"
        /*0030*/ 	.string	"Build cuda_13.0.r13.0/compiler.36424714_0"
        /*0030*/ 	.string	"-arch sm_90a -m 64 "



//--------------------- .note.nv.cuinfo           --------------------------
	.section	.note.nv.cuinfo,"",@"SHT_NOTE"
	.sectionflags	@"SHF_NOTE_NV_CUINFO"
        /*0018*/ 	.short	0x0002
        /*001a*/ 	.short	0x005a
        /*001c*/ 	.short	0x0082
	.zero		2


//--------------------- .nv.info                  --------------------------
	.section	.nv.info,"",@"SHT_CUDA_INFO"
	.align	4


	//----- nvinfo : EIATTR_REGCOUNT
	.align		4
        /*0000*/ 	.byte	0x04, 0x2f
        /*0002*/ 	.short	(.L_15 - .L_14)
	.align		4
.L_14:
        /*0004*/ 	.word	index@(_ZN7cutlass13device_kernelINS_4gemm6kernel13GemmUniversalIN4cute5tupleIJiiiiEEENS1_10collective13CollectiveMmaINS1_34MainloopSm90TmaGmmaWarpSpecializedILi6ENS5_IJNS4_1CILi1EEESB_SB_EEENS1_35KernelTmaWarpSpecializedCooperativeEEENS5_IJNSA_ILi128EEENSA_ILi8EEESF_EEENS_10bfloat16_tENS5_IJlSB_lEEESI_SJ_NS4_8TiledMMAINS4_8MMA_AtomIJNS4_4SM904GMMA26MMA_64x8x16_F32BF16BF16_SSILNSN_5MajorE0ELSP_0ELNSN_7ScaleInE1ELSQ_1EEEEEENS4_6LayoutINS5_IJNSA_ILi2EEESB_SB_EEENS5_IJSB_NSA_ILi0EEESW_EEEEENS5_IJNS4_10UnderscoreESZ_SZ_EEEEENS4_13SM90_TMA_LOADENS4_14ComposedLayoutINS4_7SwizzleILi3ELi4ELi3EEENS4_18smem_ptr_flag_bitsILi16EEENST_INS5_IJSG_NSA_ILi64EEEEEENS5_IJS18_SB_EEEEEEEvNS4_8identityES12_S1C_vS1D_EENS_8epilogue10collective6detail29Sm90TmaWarpSpecializedAdapterINS1G_15DefaultEpilogueISI_SJ_SJ_NS1F_6thread17LinearCombinationISI_Li1EffLNS1K_9ScaleType4KindE0ELNS_15FloatRoundStyleE2ESI_EENS1_15EpilogueDefaultEEEEEvvEEEEvNT_6ParamsE)
        /*0008*/ 	.word	0x000000a8


	//----- nvinfo : EIATTR_FRAME_SIZE
	.align		4
.L_15:
        /*000c*/ 	.byte	0x04, 0x11
        /*000e*/ 	.short	(.L_17 - .L_16)
	.align		4
.L_16:
        /*0010*/ 	.word	index@(_ZN7cutlass13device_kernelINS_4gemm6kernel13GemmUniversalIN4cute5tupleIJiiiiEEENS1_10collective13CollectiveMmaINS1_34MainloopSm90TmaGmmaWarpSpecializedILi6ENS5_IJNS4_1CILi1EEESB_SB_EEENS1_35KernelTmaWarpSpecializedCooperativeEEENS5_IJNSA_ILi128EEENSA_ILi8EEESF_EEENS_10bfloat16_tENS5_IJlSB_lEEESI_SJ_NS4_8TiledMMAINS4_8MMA_AtomIJNS4_4SM904GMMA26MMA_64x8x16_F32BF16BF16_SSILNSN_5MajorE0ELSP_0ELNSN_7ScaleInE1ELSQ_1EEEEEENS4_6LayoutINS5_IJNSA_ILi2EEESB_SB_EEENS5_IJSB_NSA_ILi0EEESW_EEEEENS5_IJNS4_10UnderscoreESZ_SZ_EEEEENS4_13SM90_TMA_LOADENS4_14ComposedLayoutINS4_7SwizzleILi3ELi4ELi3EEENS4_18smem_ptr_flag_bitsILi16EEENST_INS5_IJSG_NSA_ILi64EEEEEENS5_IJS18_SB_EEEEEEEvNS4_8identityES12_S1C_vS1D_EENS_8epilogue10collective6detail29Sm90TmaWarpSpecializedAdapterINS1G_15DefaultEpilogueISI_SJ_SJ_NS1F_6thread17LinearCombinationISI_Li1EffLNS1K_9ScaleType4KindE0ELNS_15FloatRoundStyleE2ESI_EENS1_15EpilogueDefaultEEEEEvvEEEEvNT_6ParamsE)
        /*0014*/ 	.word	0x00000000


	//----- nvinfo : EIATTR_MIN_STACK_SIZE
	.align		4
.L_17:
        /*0018*/ 	.byte	0x04, 0x12
        /*001a*/ 	.short	(.L_19 - .L_18)
	.align		4
.L_18:
        /*001c*/ 	.word	index@(_ZN7cutlass13device_kernelINS_4gemm6kernel13GemmUniversalIN4cute5tupleIJiiiiEEENS1_10collective13CollectiveMmaINS1_34MainloopSm90TmaGmmaWarpSpecializedILi6ENS5_IJNS4_1CILi1EEESB_SB_EEENS1_35KernelTmaWarpSpecializedCooperativeEEENS5_IJNSA_ILi128EEENSA_ILi8EEESF_EEENS_10bfloat16_tENS5_IJlSB_lEEESI_SJ_NS4_8TiledMMAINS4_8MMA_AtomIJNS4_4SM904GMMA26MMA_64x8x16_F32BF16BF16_SSILNSN_5MajorE0ELSP_0ELNSN_7ScaleInE1ELSQ_1EEEEEENS4_6LayoutINS5_IJNSA_ILi2EEESB_SB_EEENS5_IJSB_NSA_ILi0EEESW_EEEEENS5_IJNS4_10UnderscoreESZ_SZ_EEEEENS4_13SM90_TMA_LOADENS4_14ComposedLayoutINS4_7SwizzleILi3ELi4ELi3EEENS4_18smem_ptr_flag_bitsILi16EEENST_INS5_IJSG_NSA_ILi64EEEEEENS5_IJS18_SB_EEEEEEEvNS4_8identityES12_S1C_vS1D_EENS_8epilogue10collective6detail29Sm90TmaWarpSpecializedAdapterINS1G_15DefaultEpilogueISI_SJ_SJ_NS1F_6thread17LinearCombinationISI_Li1EffLNS1K_9ScaleType4KindE0ELNS_15FloatRoundStyleE2ESI_EENS1_15EpilogueDefaultEEEEEvvEEEEvNT_6ParamsE)
        /*0020*/ 	.word	0x00000000
.L_19:


//--------------------- .nv.compat                --------------------------
	.section	.nv.compat,"",@"SHT_CUDA_COMPAT_INFO"
	.align	4
        /*0000*/ 	.byte	0x02, 0x09, 0x01, 0x00, 0x02, 0x02, 0x04, 0x00, 0x02, 0x05, 0x05, 0x00, 0x03, 0x07, 0x01, 0x01
        /*0010*/ 	.byte	0x02, 0x03, 0x01, 0x00, 0x02, 0x06, 0x01, 0x00, 0x04, 0x0b, 0x08, 0x00, 0x00, 0x00, 0x00, 0x00
        /*0020*/ 	.byte	0x00, 0x00, 0x00, 0x00


//--------------------- .nv.info._ZN7cutlass13device_kernelINS_4gemm6kernel13GemmUniversalIN4cute5tupleIJiiiiEEENS1_10collective13CollectiveMmaINS1_34MainloopSm90TmaGmmaWarpSpecializedILi6ENS5_IJNS4_1CILi1EEESB_SB_EEENS1_35KernelTmaWarpSpecializedCooperativeEEENS5_IJNSA_ILi128EEENSA_ILi8EEESF_EEENS_10bfloat16_tENS5_IJlSB_lEEESI_SJ_NS4_8TiledMMAINS4_8MMA_AtomIJNS4_4SM904GMMA26MMA_64x8x16_F32BF16BF16_SSILNSN_5MajorE0ELSP_0ELNSN_7ScaleInE1ELSQ_1EEEEEENS4_6LayoutINS5_IJNSA_ILi2EEESB_SB_EEENS5_IJSB_NSA_ILi0EEESW_EEEEENS5_IJNS4_10UnderscoreESZ_SZ_EEEEENS4_13SM90_TMA_LOADENS4_14ComposedLayoutINS4_7SwizzleILi3ELi4ELi3EEENS4_18smem_ptr_flag_bitsILi16EEENST_INS5_IJSG_NSA_ILi64EEEEEENS5_IJS18_SB_EEEEEEEvNS4_8identityES12_S1C_vS1D_EENS_8epilogue10collective6detail29Sm90TmaWarpSpecializedAdapterINS1G_15DefaultEpilogueISI_SJ_SJ_NS1F_6thread17LinearCombinationISI_Li1EffLNS1K_9ScaleType4KindE0ELNS_15FloatRoundStyleE2ESI_EENS1_15EpilogueDefaultEEEEEvvEEEEvNT_6ParamsE --------------------------
	.section	.nv.info._ZN7cutlass13device_kernelINS_4gemm6kernel13GemmUniversalIN4cute5tupleIJiiiiEEENS1_10collective13CollectiveMmaINS1_34MainloopSm90TmaGmmaWarpSpecializedILi6ENS5_IJNS4_1CILi1EEESB_SB_EEENS1_35KernelTmaWarpSpecializedCooperativeEEENS5_IJNSA_ILi128EEENSA_ILi8EEESF_EEENS_10bfloat16_tENS5_IJlSB_lEEESI_SJ_NS4_8TiledMMAINS4_8MMA_AtomIJNS4_4SM904GMMA26MMA_64x8x16_F32BF16BF16_SSILNSN_5MajorE0ELSP_0ELNSN_7ScaleInE1ELSQ_1EEEEEENS4_6LayoutINS5_IJNSA_ILi2EEESB_SB_EEENS5_IJSB_NSA_ILi0EEESW_EEEEENS5_IJNS4_10UnderscoreESZ_SZ_EEEEENS4_13SM90_TMA_LOADENS4_14ComposedLayoutINS4_7SwizzleILi3ELi4ELi3EEENS4_18smem_ptr_flag_bitsILi16EEENST_INS5_IJSG_NSA_ILi64EEEEEENS5_IJS18_SB_EEEEEEEvNS4_8identityES12_S1C_vS1D_EENS_8epilogue10collective6detail29Sm90TmaWarpSpecializedAdapterINS1G_15DefaultEpilogueISI_SJ_SJ_NS1F_6thread17LinearCombinationISI_Li1EffLNS1K_9ScaleType4KindE0ELNS_15FloatRoundStyleE2ESI_EENS1_15EpilogueDefaultEEEEEvvEEEEvNT_6ParamsE,"",@"SHT_CUDA_INFO"
	.sectionflags	@""
	.align	4


	//----- nvinfo : EIATTR_CUDA_API_VERSION
	.align		4
        /*0000*/ 	.byte	0x04, 0x37
        /*0002*/ 	.short	(.L_21 - .L_20)
.L_20:
        /*0004*/ 	.word	0x00000082


	//----- nvinfo : EIATTR_KPARAM_INFO
	.align		4
.L_21:
        /*0008*/ 	.byte	0x04, 0x17
        /*000a*/ 	.short	(.L_23 - .L_22)
.L_22:
        /*000c*/ 	.word	0x00000000
        /*0010*/ 	.short	0x0000
        /*0012*/ 	.short	0x0070
        /*0014*/ 	.byte	0x00, 0xf0, 0x01, 0x10


	//----- nvinfo : EIATTR_SPARSE_MMA_MASK
	.align		4
.L_23:
        /*0018*/ 	.byte	0x03, 0x50
        /*001a*/ 	.short	0x0000


	//----- nvinfo : EIATTR_MAXREG_COUNT
	.align		4
        /*001c*/ 	.byte	0x03, 0x1b
        /*001e*/ 	.short	0x00a8


	//----- nvinfo : EIATTR_NUM_BARRIERS
	.align		4
        /*0020*/ 	.byte	0x02, 0x4c
        /*0022*/ 	.byte	0x01
	.zero		1


	//----- nvinfo : EIATTR_EXTERNS
	.align		4
        /*0024*/ 	.byte	0x04, 0x0f
        /*0026*/ 	.short	(.L_25 - .L_24)


	//   ....[0]....
	.align		4
.L_24:
        /*0028*/ 	.word	index@(__assertfail)


	//----- nvinfo : EIATTR_MERCURY_ISA_VERSION
	.align		4
.L_25:
        /*002c*/ 	.byte	0x03, 0x5f
        /*002e*/ 	.short	0x0101


	//----- nvinfo : EIATTR_INT_WARP_WIDE_INSTR_OFFSETS
	.align		4
        /*0030*/ 	.byte	0x04, 0x31
        /*0032*/ 	.short	(.L_27 - .L_26)


	//   ....[0]....
.L_26:
        /*0034*/ 	.word	0x000003f0


	//   ....[1]....
        /*0038*/ 	.word	0x00000420


	//   ....[2]....
        /*003c*/ 	.word	0x00000500


	//----- nvinfo : EIATTR_COOP_GROUP_MASK_REGIDS
	.align		4
.L_27:
        /*0040*/ 	.byte	0x04, 0x29
        /*0042*/ 	.short	(.L_29 - .L_28)


	//   ....[0]....
.L_28:
        /*0044*/ 	.word	0xffffffff


	//   ....[1]....
        /*0048*/ 	.word	0xffffffff


	//   ....[2]....
        /*004c*/ 	.word	0xffffffff


	//   ....[3]....
        /*0050*/ 	.word	0xffffffff


	//   ....[4]....
        /*0054*/ 	.word	0xffffffff


	//----- nvinfo : EIATTR_COOP_GROUP_INSTR_OFFSETS
	.align		4
.L_29:
        /*0058*/ 	.byte	0x04, 0x28
        /*005a*/ 	.short	(.L_31 - .L_30)


	//   ....[0]....
.L_30:
        /*005c*/ 	.word	0x00000060


	//   ....[1]....
        /*0060*/ 	.word	0x00000070


	//   ....[2]....
        /*0064*/ 	.word	0x00000130


	//   ....[3]....
        /*0068*/ 	.word	0x00000300


	//   ....[4]....
        /*006c*/ 	.word	0x00000fc0


	//----- nvinfo : EIATTR_REG_RECONFIG
	.align		4
.L_31:
        /*0070*/ 	.byte	0x01, 0x54
	.zero		2


	//----- nvinfo : EIATTR_SYSCALL_OFFSETS
	.align		4
        /*0074*/ 	.byte	0x04, 0x46
        /*0076*/ 	.short	(.L_33 - .L_32)


	//   ....[0]....
.L_32:
        /*0078*/ 	.word	0x00001180


	//----- nvinfo : EIATTR_MBARRIER_INSTR_OFFSETS
	.align		4
.L_33:
        /*007c*/ 	.byte	0x04, 0x39
        /*007e*/ 	.short	(.L_35 - .L_34)


	//   ....[0]....
.L_34:
        /*0080*/ 	.word	0x00000230
        /*0084*/ 	.word	0x000000ff
        /*0088*/ 	.word	0x00000000
        /*008c*/ 	.short	0x0100
        /*008e*/ 	.byte	0x08
	.zero		1


	//   ....[1]....
        /*0090*/ 	.word	0x00000240
        /*0094*/ 	.word	0x000000ff
        /*0098*/ 	.word	0x00000030
        /*009c*/ 	.short	0x0100
        /*009e*/ 	.byte	0x08
	.zero		1


	//   ....[2]....
        /*00a0*/ 	.word	0x00000250
        /*00a4*/ 	.word	0x000000ff
        /*00a8*/ 	.word	0x00000008
        /*00ac*/ 	.short	0x0100
        /*00ae*/ 	.byte	0x08
	.zero		1


	//   ....[3]....
        /*00b0*/ 	.word	0x00000260
        /*00b4*/ 	.word	0x000000ff
        /*00b8*/ 	.word	0x00000038
        /*00bc*/ 	.short	0x0100
        /*00be*/ 	.byte	0x08
	.zero		1


	//   ....[4]....
        /*00c0*/ 	.word	0x00000270
        /*00c4*/ 	.word	0x000000ff
        /*00c8*/ 	.word	0x00000010
        /*00cc*/ 	.short	0x0100
        /*00ce*/ 	.byte	0x08
	.zero		1


	//   ....[5]....
        /*00d0*/ 	.word	0x00000280
        /*00d4*/ 	.word	0x000000ff
        /*00d8*/ 	.word	0x00000040
        /*00dc*/ 	.short	0x0100
        /*00de*/ 	.byte	0x08
	.zero		1


	//   ....[6]....
        /*00e0*/ 	.word	0x00000290
        /*00e4*/ 	.word	0x000000ff
        /*00e8*/ 	.word	0x00000018
        /*00ec*/ 	.short	0x0100
        /*00ee*/ 	.byte	0x08
	.zero		1


	//   ....[7]....
        /*00f0*/ 	.word	0x000002a0
        /*00f4*/ 	.word	0x000000ff
        /*00f8*/ 	.word	0x00000048
        /*00fc*/ 	.short	0x0100
        /*00fe*/ 	.byte	0x08
	.zero		1


	//   ....[8]....
        /*0100*/ 	.word	0x000002b0
        /*0104*/ 	.word	0x000000ff
        /*0108*/ 	.word	0x00000020
        /*010c*/ 	.short	0x0100
        /*010e*/ 	.byte	0x08
	.zero		1


	//   ....[9]....
        /*0110*/ 	.word	0x000002c0
        /*0114*/ 	.word	0x000000ff
        /*0118*/ 	.word	0x00000050
        /*011c*/ 	.short	0x0100
        /*011e*/ 	.byte	0x08
	.zero		1


	//   ....[10]....
        /*0120*/ 	.word	0x000002d0
        /*0124*/ 	.word	0x000000ff
        /*0128*/ 	.word	0x00000028
        /*012c*/ 	.short	0x0100
        /*012e*/ 	.byte	0x08
	.zero		1


	//   ....[11]....
        /*0130*/ 	.word	0x000002e0
        /*0134*/ 	.word	0x000000ff
        /*0138*/ 	.word	0x00000058
        /*013c*/ 	.short	0x0100
        /*013e*/ 	.byte	0x08
	.zero		1


	//   ....[12]....
        /*0140*/ 	.word	0x00000570
        /*0144*/ 	.word	0x000000ff
        /*0148*/ 	.word	0x00000070
        /*014c*/ 	.short	0x0100
        /*014e*/ 	.byte	0x06
	.zero		1


	//   ....[13]....
        /*0150*/ 	.word	0x000005d0
        /*0154*/ 	.word	0x000000ff
        /*0158*/ 	.word	0x00000078
        /*015c*/ 	.short	0x0100
        /*015e*/ 	.byte	0x06
	.zero		1


	//   ....[14]....
        /*0160*/ 	.word	0x00001200
        /*0164*/ 	.word	0x00000003
        /*0168*/ 	.word	0x00000000
        /*016c*/ 	.short	0x010a
        /*016e*/ 	.byte	0x3f
	.zero		1


	//   ....[15]....
        /*0170*/ 	.word	0x00001240
        /*0174*/ 	.word	0x00000003
        /*0178*/ 	.word	0x00000000
        /*017c*/ 	.short	0x010a
        /*017e*/ 	.byte	0x3f
	.zero		1


	//   ....[16]....
        /*0180*/ 	.word	0x000017a0
        /*0184*/ 	.word	0x000000ff
        /*0188*/ 	.word	0x00000000
        /*018c*/ 	.short	0x010a
        /*018e*/ 	.byte	0x09
	.zero		1


	//   ....[17]....
        /*0190*/ 	.word	0x000017e0
        /*0194*/ 	.word	0x000000ff
        /*0198*/ 	.word	0x00000000
        /*019c*/ 	.short	0x010a
        /*019e*/ 	.byte	0x09
	.zero		1


	//   ....[18]....
        /*01a0*/ 	.word	0x00001c00
        /*01a4*/ 	.word	0x000000ff
        /*01a8*/ 	.word	0x00000000
        /*01ac*/ 	.short	0x0101
        /*01ae*/ 	.byte	0x08
	.zero		1


	//   ....[19]....
        /*01b0*/ 	.word	0x00001e00
        /*01b4*/ 	.word	0x000000ff
        /*01b8*/ 	.word	0x00000000
        /*01bc*/ 	.short	0x0101
        /*01be*/ 	.byte	0x06
	.zero		1


	//   ....[20]....
        /*01c0*/ 	.word	0x00003800
        /*01c4*/ 	.word	0x0000000d
        /*01c8*/ 	.word	0x00000030
        /*01cc*/ 	.short	0x010a
        /*01ce*/ 	.byte	0x3f
	.zero		1


	//   ....[21]....
        /*01d0*/ 	.word	0x00003c50
        /*01d4*/ 	.word	0x00000005
        /*01d8*/ 	.word	0x00000078
        /*01dc*/ 	.short	0x0101
        /*01de*/ 	.byte	0x3f
	.zero		1


	//   ....[22]....
        /*01e0*/ 	.word	0x000043a0
        /*01e4*/ 	.word	0x00000005
        /*01e8*/ 	.word	0x00000000
        /*01ec*/ 	.short	0x010a
        /*01ee*/ 	.byte	0x3f
	.zero		1


	//   ....[23]....
        /*01f0*/ 	.word	0x00004420
        /*01f4*/ 	.word	0x00000007
        /*01f8*/ 	.word	0x00000000
        /*01fc*/ 	.short	0x010a
        /*01fe*/ 	.byte	0x3f
	.zero		1


	//   ....[24]....
        /*0200*/ 	.word	0x000044b0
        /*0204*/ 	.word	0x00000006
        /*0208*/ 	.word	0x00000000
        /*020c*/ 	.short	0x010a
        /*020e*/ 	.byte	0x3f
	.zero		1


	//   ....[25]....
        /*0210*/ 	.word	0x00004540
        /*0214*/ 	.word	0x00000009
        /*0218*/ 	.word	0x00000000
        /*021c*/ 	.short	0x010a
        /*021e*/ 	.byte	0x3f
	.zero		1


	//   ....[26]....
        /*0220*/ 	.word	0x000045d0
        /*0224*/ 	.word	0x00000006
        /*0228*/ 	.word	0x00000000
        /*022c*/ 	.short	0x010a
        /*022e*/ 	.byte	0x3f
	.zero		1


	//   ....[27]....
        /*0230*/ 	.word	0x00004660
        /*0234*/ 	.word	0x00000003
        /*0238*/ 	.word	0x00000000
        /*023c*/ 	.short	0x010a
        /*023e*/ 	.byte	0x3f
	.zero		1


	//   ....[28]....
        /*0240*/ 	.word	0x000046c0
        /*0244*/ 	.word	0x00000003
        /*0248*/ 	.word	0x00000000
        /*024c*/ 	.short	0x010a
        /*024e*/ 	.byte	0x3f
	.zero		1


	//   ....[29]....
        /*0250*/ 	.word	0x00004720
        /*0254*/ 	.word	0x00000003
        /*0258*/ 	.word	0x00000000
        /*025c*/ 	.short	0x010a
        /*025e*/ 	.byte	0x3f
	.zero		1


	//   ....[30]....
        /*0260*/ 	.word	0x00004800
        /*0264*/ 	.word	0x0000000d
        /*0268*/ 	.word	0x00000030
        /*026c*/ 	.short	0x010a
        /*026e*/ 	.byte	0x3f
	.zero		1


	//   ....[31]....
        /*0270*/ 	.word	0x000048e0
        /*0274*/ 	.word	0x00000005
        /*0278*/ 	.word	0x00000000
        /*027c*/ 	.short	0x010a
        /*027e*/ 	.byte	0x3f
	.zero		1


	//   ....[32]....
        /*0280*/ 	.word	0x00004930
        /*0284*/ 	.word	0x00000007
        /*0288*/ 	.word	0x00000000
        /*028c*/ 	.short	0x010a
        /*028e*/ 	.byte	0x3f
	.zero		1


	//   ....[33]....
        /*0290*/ 	.word	0x00004980
        /*0294*/ 	.word	0x00000006
        /*0298*/ 	.word	0x00000000
        /*029c*/ 	.short	0x010a
        /*029e*/ 	.byte	0x3f
	.zero		1


	//   ....[34]....
        /*02a0*/ 	.word	0x000049d0
        /*02a4*/ 	.word	0x00000009
        /*02a8*/ 	.word	0x00000000
        /*02ac*/ 	.short	0x010a
        /*02ae*/ 	.byte	0x3f
	.zero		1


	//   ....[35]....
        /*02b0*/ 	.word	0x00004a20
        /*02b4*/ 	.word	0x00000006
        /*02b8*/ 	.word	0x00000000
        /*02bc*/ 	.short	0x010a
        /*02be*/ 	.byte	0x3f
	.zero		1


	//----- nvinfo : EIATTR_NUM_MBARRIERS
	.align		4
.L_35:
        /*02c0*/ 	.byte	0x03, 0x38
        /*02c2*/ 	.short	0x000e


	//----- nvinfo : EIATTR_EXIT_INSTR_OFFSETS
	.align		4
        /*02c4*/ 	.byte	0x04, 0x1c
        /*02c6*/ 	.short	(.L_37 - .L_36)


	//   ....[0]....
.L_36:
        /*02c8*/ 	.word	0x00000620


	//   ....[1]....
        /*02cc*/ 	.word	0x00000ef0


	//   ....[2]....
        /*02d0*/ 	.word	0x00002ea0


	//   ....[3]....
        /*02d4*/ 	.word	0x000034d0


	//   ....[4]....
        /*02d8*/ 	.word	0x000046b0


	//----- nvinfo : EIATTR_MAX_THREADS
	.align		4
.L_37:
        /*02dc*/ 	.byte	0x04, 0x05
        /*02de*/ 	.short	(.L_39 - .L_38)
.L_38:
        /*02e0*/ 	.word	0x00000180
        /*02e4*/ 	.word	0x00000001
        /*02e8*/ 	.word	0x00000001


	//----- nvinfo : EIATTR_CRS_STACK_SIZE
	.align		4
.L_39:
        /*02ec*/ 	.byte	0x04, 0x1e
        /*02ee*/ 	.short	(.L_41 - .L_40)
.L_40:
        /*02f0*/ 	.word	0x00000000


	//----- nvinfo : EIATTR_CBANK_PARAM_SIZE
	.align		4
.L_41:
        /*02f4*/ 	.byte	0x03, 0x19
        /*02f6*/ 	.short	0x0470


	//----- nvinfo : EIATTR_PARAM_CBANK
	.align		4
        /*02f8*/ 	.byte	0x04, 0x0a
        /*02fa*/ 	.short	(.L_43 - .L_42)
	.align		4
.L_42:
        /*02fc*/ 	.word	index@(.nv.constant0._ZN7cutlass13device_kernelINS_4gemm6kernel13GemmUniversalIN4cute5tupleIJiiiiEEENS1_10collective13CollectiveMmaINS1_34MainloopSm90TmaGmmaWarpSpecializedILi6ENS5_IJNS4_1CILi1EEESB_SB_EEENS1_35KernelTmaWarpSpecializedCooperativeEEENS5_IJNSA_ILi128EEENSA_ILi8EEESF_EEENS_10bfloat16_tENS5_IJlSB_lEEESI_SJ_NS4_8TiledMMAINS4_8MMA_AtomIJNS4_4SM904GMMA26MMA_64x8x16_F32BF16BF16_SSILNSN_5MajorE0ELSP_0ELNSN_7ScaleInE1ELSQ_1EEEEEENS4_6LayoutINS5_IJNSA_ILi2EEESB_SB_EEENS5_IJSB_NSA_ILi0EEESW_EEEEENS5_IJNS4_10UnderscoreESZ_SZ_EEEEENS4_13SM90_TMA_LOADENS4_14ComposedLayoutINS4_7SwizzleILi3ELi4ELi3EEENS4_18smem_ptr_flag_bitsILi16EEENST_INS5_IJSG_NSA_ILi64EEEEEENS5_IJS18_SB_EEEEEEEvNS4_8identityES12_S1C_vS1D_EENS_8epilogue10collective6detail29Sm90TmaWarpSpecializedAdapterINS1G_15DefaultEpilogueISI_SJ_SJ_NS1F_6thread17LinearCombinationISI_Li1EffLNS1K_9ScaleType4KindE0ELNS_15FloatRoundStyleE2ESI_EENS1_15EpilogueDefaultEEEEEvvEEEEvNT_6ParamsE)
        /*0300*/ 	.short	0x0210
        /*0302*/ 	.short	0x0470


	//----- nvinfo : EIATTR_SW_WAR
	.align		4
.L_43:
        /*0304*/ 	.byte	0x04, 0x36
        /*0306*/ 	.short	(.L_45 - .L_44)
.L_44:
        /*0308*/ 	.word	0x00000008
.L_45:


//--------------------- .nv.callgraph             --------------------------
	.section	.nv.callgraph,"",@"SHT_CUDA_CALLGRAPH"
	.align	4
	.sectionentsize	8
	.align		4
        /*0000*/ 	.word	0x00000000
	.align		4
        /*0004*/ 	.word	0xffffffff
	.align		4
        /*0008*/ 	.word	index@(_ZN7cutlass13device_kernelINS_4gemm6kernel13GemmUniversalIN4cute5tupleIJiiiiEEENS1_10collective13CollectiveMmaINS1_34MainloopSm90TmaGmmaWarpSpecializedILi6ENS5_IJNS4_1CILi1EEESB_SB_EEENS1_35KernelTmaWarpSpecializedCooperativeEEENS5_IJNSA_ILi128EEENSA_ILi8EEESF_EEENS_10bfloat16_tENS5_IJlSB_lEEESI_SJ_NS4_8TiledMMAINS4_8MMA_AtomIJNS4_4SM904GMMA26MMA_64x8x16_F32BF16BF16_SSILNSN_5MajorE0ELSP_0ELNSN_7ScaleInE1ELSQ_1EEEEEENS4_6LayoutINS5_IJNSA_ILi2EEESB_SB_EEENS5_IJSB_NSA_ILi0EEESW_EEEEENS5_IJNS4_10UnderscoreESZ_SZ_EEEEENS4_13SM90_TMA_LOADENS4_14ComposedLayoutINS4_7SwizzleILi3ELi4ELi3EEENS4_18smem_ptr_flag_bitsILi16EEENST_INS5_IJSG_NSA_ILi64EEEEEENS5_IJS18_SB_EEEEEEEvNS4_8identityES12_S1C_vS1D_EENS_8epilogue10collective6detail29Sm90TmaWarpSpecializedAdapterINS1G_15DefaultEpilogueISI_SJ_SJ_NS1F_6thread17LinearCombinationISI_Li1EffLNS1K_9ScaleType4KindE0ELNS_15FloatRoundStyleE2ESI_EENS1_15EpilogueDefaultEEEEEvvEEEEvNT_6ParamsE)
	.align		4
        /*000c*/ 	.word	index@(__assertfail)
	.align		4
        /*0010*/ 	.word	0x00000000
	.align		4
        /*0014*/ 	.word	0xfffffffe
	.align		4
        /*0018*/ 	.word	0x00000000
	.align		4
        /*001c*/ 	.word	0xfffffffd
	.align		4
        /*0020*/ 	.word	0x00000000
	.align		4
        /*0024*/ 	.word	0xfffffffc


//--------------------- .nv.constant4             --------------------------
	.section	.nv.constant4,"a",@progbits
	.align	8
	.align		8
.nv.constant4:
        /*0000*/ 	.dword	__assertfail
	.align		8
        /*0008*/ 	.dword	__unnamed_1
	.align		8
        /*0010*/ 	.dword	_ZN40_INTERNAL_0dee5338_4_k_cu_a3accda6_132654cuda3std3__45__cpo5beginE
	.align		8
        /*0018*/ 	.dword	_ZN40_INTERNAL_0dee5338_4_k_cu_a3accda6_132654cuda3std3__45__cpo3endE
	.align		8
        /*0020*/ 	.dword	_ZN40_INTERNAL_0dee5338_4_k_cu_a3accda6_132654cuda3std3__45__cpo6cbeginE
	.align		8
        /*0028*/ 	.dword	_ZN40_INTERNAL_0dee5338_4_k_cu_a3accda6_132654cuda3std3__45__cpo4cendE
	.align		8
        /*0030*/ 	.dword	_ZN40_INTERNAL_0dee5338_4_k_cu_a3accda6_132654cuda3std3__442_GLOBAL__N__0dee5338_4_k_cu_a3accda6_132656ignoreE
	.align		8
        /*0038*/ 	.dword	_ZN40_INTERNAL_0dee5338_4_k_cu_a3accda6_132654cuda3std3__419piecewise_constructE
	.align		8
        /*0040*/ 	.dword	_ZN40_INTERNAL_0dee5338_4_k_cu_a3accda6_132654cuda3std3__48in_placeE
	.align		8
        /*0048*/ 	.dword	_ZN40_INTERNAL_0dee5338_4_k_cu_a3accda6_132654cuda3std6ranges3__45__cpo4swapE
	.align		8
        /*0050*/ 	.dword	_ZN40_INTERNAL_0dee5338_4_k_cu_a3accda6_132654cuda3std6ranges3__45__cpo9iter_moveE
	.align		8
        /*0058*/ 	.dword	_ZN40_INTERNAL_0dee5338_4_k_cu_a3accda6_132654cute7productE
	.align		8
        /*0060*/ 	.dword	_ZN40_INTERNAL_0dee5338_4_k_cu_a3accda6_132654cute1_E
	.align		8
        /*0068*/ 	.dword	$str$22
	.align		8
        /*0070*/ 	.dword	$str$23


//--------------------- .text._ZN7cutlass13device_kernelINS_4gemm6kernel13GemmUniversalIN4cute5tupleIJiiiiEEENS1_10collective13CollectiveMmaINS1_34MainloopSm90TmaGmmaWarpSpecializedILi6ENS5_IJNS4_1CILi1EEESB_SB_EEENS1_35KernelTmaWarpSpecializedCooperativeEEENS5_IJNSA_ILi128EEENSA_ILi8EEESF_EEENS_10bfloat16_tENS5_IJlSB_lEEESI_SJ_NS4_8TiledMMAINS4_8MMA_AtomIJNS4_4SM904GMMA26MMA_64x8x16_F32BF16BF16_SSILNSN_5MajorE0ELSP_0ELNSN_7ScaleInE1ELSQ_1EEEEEENS4_6LayoutINS5_IJNSA_ILi2EEESB_SB_EEENS5_IJSB_NSA_ILi0EEESW_EEEEENS5_IJNS4_10UnderscoreESZ_SZ_EEEEENS4_13SM90_TMA_LOADENS4_14ComposedLayoutINS4_7SwizzleILi3ELi4ELi3EEENS4_18smem_ptr_flag_bitsILi16EEENST_INS5_IJSG_NSA_ILi64EEEEEENS5_IJS18_SB_EEEEEEEvNS4_8identityES12_S1C_vS1D_EENS_8epilogue10collective6detail29Sm90TmaWarpSpecializedAdapterINS1G_15DefaultEpilogueISI_SJ_SJ_NS1F_6thread17LinearCombinationISI_Li1EffLNS1K_9ScaleType4KindE0ELNS_15FloatRoundStyleE2ESI_EENS1_15EpilogueDefaultEEEEEvvEEEEvNT_6ParamsE --------------------------
	.section	.text._ZN7cutlass13device_kernelINS_4gemm6kernel13GemmUniversalIN4cute5tupleIJiiiiEEENS1_10collective13CollectiveMmaINS1_34MainloopSm90TmaGmmaWarpSpecializedILi6ENS5_IJNS4_1CILi1EEESB_SB_EEENS1_35KernelTmaWarpSpecializedCooperativeEEENS5_IJNSA_ILi128EEENSA_ILi8EEESF_EEENS_10bfloat16_tENS5_IJlSB_lEEESI_SJ_NS4_8TiledMMAINS4_8MMA_AtomIJNS4_4SM904GMMA26MMA_64x8x16_F32BF16BF16_SSILNSN_5MajorE0ELSP_0ELNSN_7ScaleInE1ELSQ_1EEEEEENS4_6LayoutINS5_IJNSA_ILi2EEESB_SB_EEENS5_IJSB_NSA_ILi0EEESW_EEEEENS5_IJNS4_10UnderscoreESZ_SZ_EEEEENS4_13SM90_TMA_LOADENS4_14ComposedLayoutINS4_7SwizzleILi3ELi4ELi3EEENS4_18smem_ptr_flag_bitsILi16EEENST_INS5_IJSG_NSA_ILi64EEEEEENS5_IJS18_SB_EEEEEEEvNS4_8identityES12_S1C_vS1D_EENS_8epilogue10collective6detail29Sm90TmaWarpSpecializedAdapterINS1G_15DefaultEpilogueISI_SJ_SJ_NS1F_6thread17LinearCombinationISI_Li1EffLNS1K_9ScaleType4KindE0ELNS_15FloatRoundStyleE2ESI_EENS1_15EpilogueDefaultEEEEEvvEEEEvNT_6ParamsE,"ax",@progbits
	.align	128
.text._ZN7cutlass13device_kernelINS_4gemm6kernel13GemmUniversalIN4cute5tupleIJiiiiEEENS1_10collective13CollectiveMmaINS1_34MainloopSm90TmaGmmaWarpSpecializedILi6ENS5_IJNS4_1CILi1EEESB_SB_EEENS1_35KernelTmaWarpSpecializedCooperativeEEENS5_IJNSA_ILi128EEENSA_ILi8EEESF_EEENS_10bfloat16_tENS5_IJlSB_lEEESI_SJ_NS4_8TiledMMAINS4_8MMA_AtomIJNS4_4SM904GMMA26MMA_64x8x16_F32BF16BF16_SSILNSN_5MajorE0ELSP_0ELNSN_7ScaleInE1ELSQ_1EEEEEENS4_6LayoutINS5_IJNSA_ILi2EEESB_SB_EEENS5_IJSB_NSA_ILi0EEESW_EEEEENS5_IJNS4_10UnderscoreESZ_SZ_EEEEENS4_13SM90_TMA_LOADENS4_14ComposedLayoutINS4_7SwizzleILi3ELi4ELi3EEENS4_18smem_ptr_flag_bitsILi16EEENST_INS5_IJSG_NSA_ILi64EEEEEENS5_IJS18_SB_EEEEEEEvNS4_8identityES12_S1C_vS1D_EENS_8epilogue10collective6detail29Sm90TmaWarpSpecializedAdapterINS1G_15DefaultEpilogueISI_SJ_SJ_NS1F_6thread17LinearCombinationISI_Li1EffLNS1K_9ScaleType4KindE0ELNS_15FloatRoundStyleE2ESI_EENS1_15EpilogueDefaultEEEEEvvEEEEvNT_6ParamsE:
        .type           _ZN7cutlass13device_kernelINS_4gemm6kernel13GemmUniversalIN4cute5tupleIJiiiiEEENS1_10collective13CollectiveMmaINS1_34MainloopSm90TmaGmmaWarpSpecializedILi6ENS5_IJNS4_1CILi1EEESB_SB_EEENS1_35KernelTmaWarpSpecializedCooperativeEEENS5_IJNSA_ILi128EEENSA_ILi8EEESF_EEENS_10bfloat16_tENS5_IJlSB_lEEESI_SJ_NS4_8TiledMMAINS4_8MMA_AtomIJNS4_4SM904GMMA26MMA_64x8x16_F32BF16BF16_SSILNSN_5MajorE0ELSP_0ELNSN_7ScaleInE1ELSQ_1EEEEEENS4_6LayoutINS5_IJNSA_ILi2EEESB_SB_EEENS5_IJSB_NSA_ILi0EEESW_EEEEENS5_IJNS4_10UnderscoreESZ_SZ_EEEEENS4_13SM90_TMA_LOADENS4_14ComposedLayoutINS4_7SwizzleILi3ELi4ELi3EEENS4_18smem_ptr_flag_bitsILi16EEENST_INS5_IJSG_NSA_ILi64EEEEEENS5_IJS18_SB_EEEEEEEvNS4_8identityES12_S1C_vS1D_EENS_8epilogue10collective6detail29Sm90TmaWarpSpecializedAdapterINS1G_15DefaultEpilogueISI_SJ_SJ_NS1F_6thread17LinearCombinationISI_Li1EffLNS1K_9ScaleType4KindE0ELNS_15FloatRoundStyleE2ESI_EENS1_15EpilogueDefaultEEEEEvvEEEEvNT_6ParamsE,@function
        .size           _ZN7cutlass13device_kernelINS_4gemm6kernel13GemmUniversalIN4cute5tupleIJiiiiEEENS1_10collective13CollectiveMmaINS1_34MainloopSm90TmaGmmaWarpSpecializedILi6ENS5_IJNS4_1CILi1EEESB_SB_EEENS1_35KernelTmaWarpSpecializedCooperativeEEENS5_IJNSA_ILi128EEENSA_ILi8EEESF_EEENS_10bfloat16_tENS5_IJlSB_lEEESI_SJ_NS4_8TiledMMAINS4_8MMA_AtomIJNS4_4SM904GMMA26MMA_64x8x16_F32BF16BF16_SSILNSN_5MajorE0ELSP_0ELNSN_7ScaleInE1ELSQ_1EEEEEENS4_6LayoutINS5_IJNSA_ILi2EEESB_SB_EEENS5_IJSB_NSA_ILi0EEESW_EEEEENS5_IJNS4_10UnderscoreESZ_SZ_EEEEENS4_13SM90_TMA_LOADENS4_14ComposedLayoutINS4_7SwizzleILi3ELi4ELi3EEENS4_18smem_ptr_flag_bitsILi16EEENST_INS5_IJSG_NSA_ILi64EEEEEENS5_IJS18_SB_EEEEEEEvNS4_8identityES12_S1C_vS1D_EENS_8epilogue10collective6detail29Sm90TmaWarpSpecializedAdapterINS1G_15DefaultEpilogueISI_SJ_SJ_NS1F_6thread17LinearCombinationISI_Li1EffLNS1K_9ScaleType4KindE0ELNS_15FloatRoundStyleE2ESI_EENS1_15EpilogueDefaultEEEEEvvEEEEvNT_6ParamsE,(.L_x_78 - _ZN7cutlass13device_kernelINS_4gemm6kernel13GemmUniversalIN4cute5tupleIJiiiiEEENS1_10collective13CollectiveMmaINS1_34MainloopSm90TmaGmmaWarpSpecializedILi6ENS5_IJNS4_1CILi1EEESB_SB_EEENS1_35KernelTmaWarpSpecializedCooperativeEEENS5_IJNSA_ILi128EEENSA_ILi8EEESF_EEENS_10bfloat16_tENS5_IJlSB_lEEESI_SJ_NS4_8TiledMMAINS4_8MMA_AtomIJNS4_4SM904GMMA26MMA_64x8x16_F32BF16BF16_SSILNSN_5MajorE0ELSP_0ELNSN_7ScaleInE1ELSQ_1EEEEEENS4_6LayoutINS5_IJNSA_ILi2EEESB_SB_EEENS5_IJSB_NSA_ILi0EEESW_EEEEENS5_IJNS4_10UnderscoreESZ_SZ_EEEEENS4_13SM90_TMA_LOADENS4_14ComposedLayoutINS4_7SwizzleILi3ELi4ELi3EEENS4_18smem_ptr_flag_bitsILi16EEENST_INS5_IJSG_NSA_ILi64EEEEEENS5_IJS18_SB_EEEEEEEvNS4_8identityES12_S1C_vS1D_EENS_8epilogue10collective6detail29Sm90TmaWarpSpecializedAdapterINS1G_15DefaultEpilogueISI_SJ_SJ_NS1F_6thread17LinearCombinationISI_Li1EffLNS1K_9ScaleType4KindE0ELNS_15FloatRoundStyleE2ESI_EENS1_15EpilogueDefaultEEEEEvvEEEEvNT_6ParamsE)
        .other          _ZN7cutlass13device_kernelINS_4gemm6kernel13GemmUniversalIN4cute5tupleIJiiiiEEENS1_10collective13CollectiveMmaINS1_34MainloopSm90TmaGmmaWarpSpecializedILi6ENS5_IJNS4_1CILi1EEESB_SB_EEENS1_35KernelTmaWarpSpecializedCooperativeEEENS5_IJNSA_ILi128EEENSA_ILi8EEESF_EEENS_10bfloat16_tENS5_IJlSB_lEEESI_SJ_NS4_8TiledMMAINS4_8MMA_AtomIJNS4_4SM904GMMA26MMA_64x8x16_F32BF16BF16_SSILNSN_5MajorE0ELSP_0ELNSN_7ScaleInE1ELSQ_1EEEEEENS4_6LayoutINS5_IJNSA_ILi2EEESB_SB_EEENS5_IJSB_NSA_ILi0EEESW_EEEEENS5_IJNS4_10UnderscoreESZ_SZ_EEEEENS4_13SM90_TMA_LOADENS4_14ComposedLayoutINS4_7SwizzleILi3ELi4ELi3EEENS4_18smem_ptr_flag_bitsILi16EEENST_INS5_IJSG_NSA_ILi64EEEEEENS5_IJS18_SB_EEEEEEEvNS4_8identityES12_S1C_vS1D_EENS_8epilogue10collective6detail29Sm90TmaWarpSpecializedAdapterINS1G_15DefaultEpilogueISI_SJ_SJ_NS1F_6thread17LinearCombinationISI_Li1EffLNS1K_9ScaleType4KindE0ELNS_15FloatRoundStyleE2ESI_EENS1_15EpilogueDefaultEEEEEvvEEEEvNT_6ParamsE,@"STO_CUDA_ENTRY STV_DEFAULT"
_ZN7cutlass13device_kernelINS_4gemm6kernel13GemmUniversalIN4cute5tupleIJiiiiEEENS1_10collective13CollectiveMmaINS1_34MainloopSm90TmaGmmaWarpSpecializedILi6ENS5_IJNS4_1CILi1EEESB_SB_EEENS1_35KernelTmaWarpSpecializedCooperativeEEENS5_IJNSA_ILi128EEENSA_ILi8EEESF_EEENS_10bfloat16_tENS5_IJlSB_lEEESI_SJ_NS4_8TiledMMAINS4_8MMA_AtomIJNS4_4SM904GMMA26MMA_64x8x16_F32BF16BF16_SSILNSN_5MajorE0ELSP_0ELNSN_7ScaleInE1ELSQ_1EEEEEENS4_6LayoutINS5_IJNSA_ILi2EEESB_SB_EEENS5_IJSB_NSA_ILi0EEESW_EEEEENS5_IJNS4_10UnderscoreESZ_SZ_EEEEENS4_13SM90_TMA_LOADENS4_14ComposedLayoutINS4_7SwizzleILi3ELi4ELi3EEENS4_18smem_ptr_flag_bitsILi16EEENST_INS5_IJSG_NSA_ILi64EEEEEENS5_IJS18_SB_EEEEEEEvNS4_8identityES12_S1C_vS1D_EENS_8epilogue10collective6detail29Sm90TmaWarpSpecializedAdapterINS1G_15DefaultEpilogueISI_SJ_SJ_NS1F_6thread17LinearCombinationISI_Li1EffLNS1K_9ScaleType4KindE0ELNS_15FloatRoundStyleE2ESI_EENS1_15EpilogueDefaultEEEEEvvEEEEvNT_6ParamsE:
[----:B------:R-:W0:Y:S01]  /*0000*/  LDC R1, c[0x0][0x28] ;  /* 0x00000a00ff017b82 */ /* 0x000e220000000800 */
[----:B------:R-:W1:Y:S01]  /*0010*/  S2R R28, SR_TID.X ;  /* 0x00000000001c7919 */ /* 0x000e620000002100 */
[----:B------:R-:W-:Y:S01]  /*0020*/  ELECT P0, URZ, PT ;  /* 0x00000000003f782f */ /* 0x000fe20003800000 */
[----:B------:R-:W-:Y:S01]  /*0030*/  BSSY B0, `(.L_x_0) ;  /* 0x000000f000007945 */ /* 0x000fe20003800000 */
[--C-:B-1----:R-:W-:Y:S02]  /*0040*/  SHF.R.U32.HI R0, RZ, 0x5, R28.reuse ;  /* 0x00000005ff007819 */ /* 0x102fe4000001161c */
[----:B------:R-:W-:-:S03]  /*0050*/  SHF.R.U32.HI R22, RZ, 0x7, R28 ;  /* 0x00000007ff167819 */ /* 0x000fc6000001161c */
[----:B------:R-:W1:Y:S04]  /*0060*/  SHFL.IDX PT, R3, R0, RZ, 0x1f ;  /* 0x00001fff00037589 */ /* 0x000e6800000e0000 */
[----:B------:R2:W3:Y:S01]  /*0070*/  SHFL.IDX PT, R5, R22, RZ, 0x1f ;  /* 0x00001fff16057589 */ /* 0x0004e200000e0000 */
[----:B-1----:R-:W-:-:S13]  /*0080*/  ISETP.NE.OR P0, PT, R3, RZ, !P0 ;  /* 0x000000ff0300720c */ /* 0x002fda0004705670 */
[----:B0-23--:R-:W-:Y:S05]  /*0090*/  @P0 BRA `(.L_x_1) ;  /* 0x0000000000200947 */ /* 0x00dfea0003800000 */
[----:B------:R-:W-:Y:S02]  /*00a0*/  ULDC.64 UR4, c[0x0][0x198] ;  /* 0x0000660000047ab9 */ /* 0x000fe40000000a00 */
[----:B------:R-:W-:Y:S02]  /*00b0*/  UIADD3 UR6, UP0, UR4, 0xf0, URZ ;  /* 0x000000f004067890 */ /* 0x000fe4000ff1e03f */
[----:B------:R-:W-:Y:S02]  /*00c0*/  UIADD3 UR4, UP1, UR4, 0x1f0, URZ ;  /* 0x000001f004047890 */ /* 0x000fe4000ff3e03f */
[----:B------:R-:W-:Y:S02]  /*00d0*/  UIADD3.X UR7, URZ, UR5, URZ, UP0, !UPT ;  /* 0x000000053f077290 */ /* 0x000fe400087fe43f */
[----:B------:R-:W-:-:S07]  /*00e0*/  UIADD3.X UR5, URZ, UR5, URZ, UP1, !UPT ;  /* 0x000000053f057290 */ /* 0x000fce0008ffe43f */
[----:B------:R0:W-:Y:S02]  /*00f0*/  UTMACCTL.PF [UR6] ;  /* 0x00000000060079b9 */ /* 0x0001e40008040000 */
[----:B------:R0:W-:Y:S02]  /*0100*/  UTMACCTL.PF [UR4] ;  /* 0x00000000040079b9 */ /* 0x0001e40008040000 */
[----:B0-----:R-:W-:Y:S01]  /*0110*/  NOP ;  /* 0x0000000000007918 */ /* 0x001fe20000000000 */
.L_x_1:
[----:B------:R-:W-:Y:S05]  /*0120*/  BSYNC B0 ;  /* 0x0000000000007941 */ /* 0x000fea0003800000 */
.L_x_0:
[----:B------:R-:W0:Y:S02]  /*0130*/  SHFL.IDX PT, R2, R0, RZ, 0x1f ;  /* 0x00001fff00027589 */ /* 0x000e2400000e0000 */
[----:B0-----:R-:W-:-:S13]  /*0140*/  ISETP.NE.AND P0, PT, R2, RZ, PT ;  /* 0x000000ff0200720c */ /* 0x001fda0003f05270 */
[----:B------:R-:W-:Y:S05]  /*0150*/  @P0 BRA `(.L_x_2) ;  /* 0x0000000000680947 */ /* 0x000fea0003800000 */
[----:B------:R-:W0:Y:S01]  /*0160*/  S2UR UR8, SR_CgaCtaId ;  /* 0x00000000000879c3 */ /* 0x000e220000008800 */
[----:B------:R-:W-:Y:S01]  /*0170*/  UMOV UR4, 0x400 ;  /* 0x0000040000047882 */ /* 0x000fe20000000000 */
[----:B------:R-:W-:Y:S01]  /*0180*/  UMOV UR5, 0x1 ;  /* 0x0000000100057882 */ /* 0x000fe20000000000 */
[----:B------:R-:W-:Y:S01]  /*0190*/  UMOV UR6, 0x100 ;  /* 0x0000010000067882 */ /* 0x000fe20000000000 */
[----:B------:R-:W-:Y:S01]  /*01a0*/  ELECT P0, URZ, PT ;  /* 0x00000000003f782f */ /* 0x000fe20003800000 */
[----:B------:R-:W-:-:S04]  /*01b0*/  UIADD3 UR6, -UR6, 0x100000, URZ ;  /* 0x0010000006067890 */ /* 0x000fc8000fffe13f */
[----:B------:R-:W-:Y:S02]  /*01c0*/  USHF.L.U32 UR7, UR6, 0xb, URZ ;  /* 0x0000000b06077899 */ /* 0x000fe4000800063f */
[----:B------:R-:W-:Y:S02]  /*01d0*/  USHF.L.U32 UR6, UR6, 0x1, URZ ;  /* 0x0000000106067899 */ /* 0x000fe4000800063f */
[----:B0-----:R-:W-:Y:S02]  /*01e0*/  ULEA UR8, UR8, UR4, 0x18 ;  /* 0x0000000408087291 */ /* 0x001fe4000f8ec03f */
[----:B------:R-:W-:-:S04]  /*01f0*/  UIADD3 UR4, -UR5, 0x100000, URZ ;  /* 0x0010000005047890 */ /* 0x000fc8000fffe13f */
[----:B------:R-:W-:Y:S02]  /*0200*/  USHF.L.U32 UR5, UR4, 0xb, URZ ;  /* 0x0000000b04057899 */ /* 0x000fe4000800063f */
[----:B------:R-:W-:Y:S01]  /*0210*/  USHF.L.U32 UR4, UR4, 0x1, URZ ;  /* 0x0000000104047899 */ /* 0x000fe2000800063f */
[----:B------:R-:W0:Y:S11]  /*0220*/  FENCE.VIEW.ASYNC.S ;  /* 0x00000000000073c6 */ /* 0x000e360000000000 */
[----:B0-----:R0:W1:Y:S01]  /*0230*/  SYNCS.EXCH.64 URZ, [UR8], UR4 ;  /* 0x00000004083f75b2 */ /* 0x0010620008000100 */
[----:B------:R0:W2:Y:S01]  /*0240*/  SYNCS.EXCH.64 URZ, [UR8+0x30], UR6 ;  /* 0x00003006083f75b2 */ /* 0x0000a20008000100 */
[----:B------:R0:W3:Y:S01]  /*0250*/  SYNCS.EXCH.64 URZ, [UR8+0x8], UR4 ;  /* 0x00000804083f75b2 */ /* 0x0000e20008000100 */
[----:B------:R0:W4:Y:S01]  /*0260*/  SYNCS.EXCH.64 URZ, [UR8+0x38], UR6 ;  /* 0x00003806083f75b2 */ /* 0x0001220008000100 */
[----:B------:R0:W0:Y:S01]  /*0270*/  SYNCS.EXCH.64 URZ, [UR8+0x10], UR4 ;  /* 0x00001004083f75b2 */ /* 0x0000220008000100 */
[----:B------:R0:W0:Y:S01]  /*0280*/  SYNCS.EXCH.64 URZ, [UR8+0x40], UR6 ;  /* 0x00004006083f75b2 */ /* 0x0000220008000100 */
[----:B------:R0:W0:Y:S01]  /*0290*/  SYNCS.EXCH.64 URZ, [UR8+0x18], UR4 ;  /* 0x00001804083f75b2 */ /* 0x0000220008000100 */
[----:B------:R0:W0:Y:S01]  /*02a0*/  SYNCS.EXCH.64 URZ, [UR8+0x48], UR6 ;  /* 0x00004806083f75b2 */ /* 0x0000220008000100 */
[----:B------:R0:W0:Y:S01]  /*02b0*/  SYNCS.EXCH.64 URZ, [UR8+0x20], UR4 ;  /* 0x00002004083f75b2 */ /* 0x0000220008000100 */
[----:B------:R0:W0:Y:S01]  /*02c0*/  SYNCS.EXCH.64 URZ, [UR8+0x50], UR6 ;  /* 0x00005006083f75b2 */ /* 0x0000220008000100 */
[----:B------:R0:W0:Y:S01]  /*02d0*/  SYNCS.EXCH.64 URZ, [UR8+0x28], UR4 ;  /* 0x00002804083f75b2 */ /* 0x0000220008000100 */
[----:B------:R0:W0:Y:S01]  /*02e0*/  SYNCS.EXCH.64 URZ, [UR8+0x58], UR6 ;  /* 0x00005806083f75b2 */ /* 0x0000220008000100 */
[----:B------:R-:W-:Y:S01]  /*02f0*/  NOP ;  /* 0x0000000000007918 */ /* 0x000fe20000000000 */
.L_x_2:
[----:B------:R-:W5:Y:S01]  /*0300*/  SHFL.IDX PT, R0, R0, RZ, 0x1f ;  /* 0x00001fff00007589 */ /* 0x000f6200000e0000 */
[----:B------:R-:W-:Y:S01]  /*0310*/  ELECT P0, URZ, PT ;  /* 0x00000000003f782f */ /* 0x000fe20003800000 */
[----:B------:R-:W1:Y:S01]  /*0320*/  LDC R19, c[0x0][0x65c] ;  /* 0x00019700ff137b82 */ /* 0x000e620000000800 */
[----:B------:R-:W-:Y:S01]  /*0330*/  SHF.R.S32.HI R6, RZ, 0x1f, R3 ;  /* 0x0000001fff067819 */ /* 0x000fe20000011403 */
[----:B------:R-:W2:Y:S01]  /*0340*/  S2R R4, SR_CTAID.Y ;  /* 0x0000000000047919 */ /* 0x000ea20000002600 */
[----:B0-----:R-:W-:Y:S01]  /*0350*/  UMOV UR4, 0x20 ;  /* 0x0000002000047882 */ /* 0x001fe20000000000 */
[----:B------:R-:W-:Y:S01]  /*0360*/  ISETP.NE.AND P2, PT, R5, RZ, PT ;  /* 0x000000ff0500720c */ /* 0x000fe20003f45270 */
[----:B------:R-:W-:Y:S01]  /*0370*/  NOP ;  /* 0x0000000000007918 */ /* 0x000fe20000000000 */
[----:B------:R-:W0:Y:S01]  /*0380*/  S2R R2, SR_CTAID.X ;  /* 0x0000000000027919 */ /* 0x000e220000002500 */
[----:B------:R-:W-:Y:S01]  /*0390*/  LEA.HI R6, R6, R3, RZ, 0x2 ;  /* 0x0000000306067211 */ /* 0x000fe200078f10ff */
[----:B------:R-:W-:Y:S01]  /*03a0*/  NOP ;  /* 0x0000000000007918 */ /* 0x000fe20000000000 */
[----:B-----5:R-:W-:-:S02]  /*03b0*/  ISETP.NE.OR P0, PT, R0, RZ, !P0 ;  /* 0x000000ff0000720c */ /* 0x020fc40004705670 */
[----:B-1----:R-:W-:-:S04]  /*03c0*/  ISETP.NE.AND P3, PT, R19, 0x1, PT ;  /* 0x000000011300780c */ /* 0x002fc80003f65270 */
[----:B------:R-:W-:Y:S02]  /*03d0*/  P2R R0, PR, RZ, 0x8 ;  /* 0x00000008ff007803 */ /* 0x000fe40000000000 */
[----:B------:R-:W-:-:S05]  /*03e0*/  LOP3.LUT R0, R6, 0xfffffffc, RZ, 0xc0, !PT ;  /* 0xfffffffc06007812 */ /* 0x000fca00078ec0ff */
[----:B------:R-:W-:Y:S01]  /*03f0*/  VOTEU.ALL UP0, P0 ;  /* 0x00000000003f7886 */ /* 0x000fe20000000000 */
[----:B------:R-:W-:Y:S01]  /*0400*/  IMAD.IADD R0, R3, 0x1, -R0 ;  /* 0x0000000103007824 */ /* 0x000fe200078e0a00 */
[----:B------:R-:W0:Y:S01]  /*0410*/  @P3 LDC R17, c[0x0][0x10] ;  /* 0x00000400ff113b82 */ /* 0x000e220000000800 */
[----:B------:R-:W-:Y:S01]  /*0420*/  VOTEU.ALL UP1, P0 ;  /* 0x00000000003f7886 */ /* 0x000fe20000020000 */
[----:B--2---:R-:W-:Y:S01]  /*0430*/  @P3 IMAD.MOV.U32 R6, RZ, RZ, R4 ;  /* 0x000000ffff063224 */ /* 0x004fe200078e0004 */
[----:B------:R-:W-:Y:S01]  /*0440*/  @!UP0 UMOV UR6, 0x400 ;  /* 0x0000040000068882 */ /* 0x000fe20000000000 */
[----:B------:R-:W-:-:S04]  /*0450*/  @!UP0 UIADD3 UR4, -UR4, 0x100000, URZ ;  /* 0x0010000004048890 */ /* 0x000fc8000fffe13f */
[----:B------:R-:W-:Y:S02]  /*0460*/  @!UP0 USHF.L.U32 UR5, UR4, 0xb, URZ ;  /* 0x0000000b04058899 */ /* 0x000fe4000800063f */
[----:B------:R-:W-:Y:S01]  /*0470*/  @!UP0 USHF.L.U32 UR4, UR4, 0x1, URZ ;  /* 0x0000000104048899 */ /* 0x000fe2000800063f */
[----:B------:R-:W-:Y:S02]  /*0480*/  @P3 IMAD.MOV.U32 R7, RZ, RZ, RZ ;  /* 0x000000ffff073224 */ /* 0x000fe400078e00ff */
[----:B------:R-:W-:Y:S01]  /*0490*/  IMAD.MOV.U32 R3, RZ, RZ, RZ ;  /* 0x000000ffff037224 */ /* 0x000fe200078e00ff */
[----:B------:R-:W1:Y:S01]  /*04a0*/  @!UP0 S2UR UR7, SR_CgaCtaId ;  /* 0x00000000000789c3 */ /* 0x000e620000008800 */
[----:B------:R-:W-:-:S07]  /*04b0*/  @P3 IMAD.MOV.U32 R11, RZ, RZ, RZ ;  /* 0x000000ffff0b3224 */ /* 0x000fce00078e00ff */
[----:B------:R-:W2:Y:S01]  /*04c0*/  @!P3 LDC R9, c[0x0][0xc] ;  /* 0x00000300ff09bb82 */ /* 0x000ea20000000800 */
[----:B0-----:R-:W-:-:S04]  /*04d0*/  @P3 IMAD.WIDE.U32 R16, R2, R17, R6 ;  /* 0x0000001102103225 */ /* 0x001fc800078e0006 */
[----:B------:R-:W-:Y:S01]  /*04e0*/  @P3 IMAD.IADD R17, R17, 0x1, R11 ;  /* 0x0000000111113824 */ /* 0x000fe200078e020b */
[----:B-1----:R-:W-:Y:S01]  /*04f0*/  @!UP0 ULEA UR6, UR7, UR6, 0x18 ;  /* 0x0000000607068291 */ /* 0x002fe2000f8ec03f */
[----:B------:R-:W-:Y:S01]  /*0500*/  VOTEU.ALL UP0, P0 ;  /* 0x00000000003f7886 */ /* 0x000fe20000000000 */
[----:B------:R-:W-:-:S04]  /*0510*/  ISETP.NE.AND P0, PT, R0, 0x3, PT ;  /* 0x000000030000780c */ /* 0x000fc80003f05270 */
[----:B------:R-:W-:Y:S01]  /*0520*/  ISETP.EQ.OR P0, PT, R0, RZ, !P0 ;  /* 0x000000ff0000720c */ /* 0x000fe20004702670 */
[----:B--2---:R-:W-:-:S03]  /*0530*/  @!P3 IMAD.WIDE.U32 R6, R9, R4, R2 ;  /* 0x000000040906b225 */ /* 0x004fc600078e0002 */
[C---:B------:R-:W-:Y:S01]  /*0540*/  ISETP.EQ.AND P0, PT, R5.reuse, RZ, P0 ;  /* 0x000000ff0500720c */ /* 0x040fe20000702270 */
[----:B------:R-:W-:Y:S01]  /*0550*/  VIADD R5, R5, 0xffffffff ;  /* 0xffffffff05057836 */ /* 0x000fe20000000000 */
[----:B------:R-:W0:Y:S02]  /*0560*/  FENCE.VIEW.ASYNC.S ;  /* 0x00000000000073c6 */ /* 0x000e240000000000 */
[----:B0-----:R0:W3:Y:S01]  /*0570*/  @!UP0 SYNCS.EXCH.64 URZ, [UR6+0x70], UR4 ;  /* 0x00007004063f85b2 */ /* 0x0010e20008000100 */
[----:B------:R-:W-:Y:S01]  /*0580*/  @!P3 IMAD.MOV.U32 R16, RZ, RZ, R6 ;  /* 0x000000ffff10b224 */ /* 0x000fe200078e0006 */
[----:B------:R-:W-:Y:S01]  /*0590*/  SEL R18, RZ, 0x1, !P0 ;  /* 0x00000001ff127807 */ /* 0x000fe20004000000 */
[----:B------:R-:W-:Y:S01]  /*05a0*/  @!P3 IMAD.MOV.U32 R17, RZ, RZ, R7 ;  /* 0x000000ffff11b224 */ /* 0x000fe200078e0007 */
[----:B------:R-:W-:-:S04]  /*05b0*/  ISETP.GE.U32.AND P1, PT, R5, 0x2, PT ;  /* 0x000000020500780c */ /* 0x000fc80003f26070 */
[----:B------:R-:W-:Y:S01]  /*05c0*/  SEL R18, R18, 0x2, P1 ;  /* 0x0000000212127807 */ /* 0x000fe20000800000 */
[----:B------:R0:W3:Y:S01]  /*05d0*/  @!UP1 SYNCS.EXCH.64 URZ, [UR6+0x78], UR4 ;  /* 0x00007804063f95b2 */ /* 0x0000e20008000100 */
[----:B------:R-:W-:Y:S01]  /*05e0*/  NOP ;  /* 0x0000000000007918 */ /* 0x000fe20000000000 */
[----:B---34-:R-:W-:Y:S06]  /*05f0*/  BAR.SYNC.DEFER_BLOCKING 0x0 ;  /* 0x0000000000007b1d */ /* 0x018fec0000010000 */
[----:B------:R-:W-:Y:S05]  /*0600*/  @!P2 BRA `(.L_x_3) ;  /* 0x000000280028a947 */ /* 0x000fea0003800000 */
[----:B------:R-:W-:-:S13]  /*0610*/  ISETP.GT.U32.AND P0, PT, R5, 0x1, PT ;  /* 0x000000010500780c */ /* 0x000fda0003f04070 */
[----:B0-----:R-:W-:Y:S05]  /*0620*/  @P0 EXIT ;  /* 0x000000000000094d */ /* 0x001fea0003800000 */
[----:B------:R-:W-:Y:S01]  /*0630*/  ULDC.64 UR4, c[0x0][0x650] ;  /* 0x0001940000047ab9 */ /* 0x000fe20000000a00 */
[----:B------:R-:W-:Y:S01]  /*0640*/  PRMT R0, RZ, 0x7610, R0 ;  /* 0x00007610ff007816 */ /* 0x000fe20000000000 */
[----:B------:R-:W-:Y:S01]  /*0650*/  IMAD.MOV.U32 R30, RZ, RZ, -0x1 ;  /* 0xffffffffff1e7424 */ /* 0x000fe200078e00ff */
[----:B------:R-:W-:Y:S01]  /*0660*/  ISETP.GE.U32.AND P0, PT, R16, UR4, PT ;  /* 0x0000000410007c0c */ /* 0x000fe2000bf06070 */
[----:B------:R-:W-:Y:S02]  /*0670*/  IMAD.MOV.U32 R32, RZ, RZ, -0x1 ;  /* 0xffffffffff207424 */ /* 0x000fe400078e00ff */
[----:B------:R-:W-:Y:S01]  /*0680*/  IMAD.MOV.U32 R31, RZ, RZ, -0x1 ;  /* 0xffffffffff1f7424 */ /* 0x000fe200078e00ff */
[----:B------:R-:W-:-:S13]  /*0690*/  ISETP.GE.U32.AND.EX P0, PT, R17, UR5, PT, P0 ;  /* 0x0000000511007c0c */ /* 0x000fda000bf06100 */
[----:B------:R-:W-:Y:S05]  /*06a0*/  @P0 BRA `(.L_x_4) ;  /* 0x0000000400580947 */ /* 0x000fea0003800000 */
[----:B------:R-:W0:Y:S01]  /*06b0*/  LDC.64 R14, c[0x0][0x628] ;  /* 0x00018a00ff0e7b82 */ /* 0x000e220000000a00 */
[----:B------:R-:W-:Y:S02]  /*06c0*/  IMAD.MOV.U32 R6, RZ, RZ, R16 ;  /* 0x000000ffff067224 */ /* 0x000fe400078e0010 */
[----:B------:R-:W-:-:S05]  /*06d0*/  IMAD.MOV.U32 R7, RZ, RZ, R17 ;  /* 0x000000ffff077224 */ /* 0x000fca00078e0011 */
[----:B------:R-:W1:Y:S08]  /*06e0*/  LDC R0, c[0x0][0x630] ;  /* 0x00018c00ff007b82 */ /* 0x000e700000000800 */
[----:B------:R-:W2:Y:S01]  /*06f0*/  LDC.64 R20, c[0x0][0x620] ;  /* 0x00018800ff147b82 */ /* 0x000ea20000000a00 */
[----:B0-----:R-:W-:-:S04]  /*0700*/  ISETP.NE.U32.AND P0, PT, R14, RZ, PT ;  /* 0x000000ff0e00720c */ /* 0x001fc80003f05070 */
[----:B------:R-:W-:-:S13]  /*0710*/  ISETP.NE.AND.EX P0, PT, R15, RZ, PT, P0 ;  /* 0x000000ff0f00720c */ /* 0x000fda0003f05300 */
[----:B-12---:R-:W-:Y:S05]  /*0720*/  @!P0 BRA `(.L_x_5) ;  /* 0x0000000000288947 */ /* 0x006fea0003800000 */
[----:B------:R-:W0:Y:S02]  /*0730*/  LDC R5, c[0x0][0x634] ;  /* 0x00018d00ff057b82 */ /* 0x000e240000000800 */
[----:B0-----:R-:W-:-:S05]  /*0740*/  IADD3 R5, P0, R16, R5, RZ ;  /* 0x0000000510057210 */ /* 0x001fca0007f1e0ff */
[----:B------:R-:W-:-:S04]  /*0750*/  IMAD.X R13, RZ, RZ, R17, P0 ;  /* 0x000000ffff0d7224 */ /* 0x000fc800000e0611 */
[----:B------:R-:W-:-:S04]  /*0760*/  IMAD.WIDE.U32 R6, R13, R14, RZ ;  /* 0x0000000e0d067225 */ /* 0x000fc800078e00ff */
[----:B------:R-:W-:-:S04]  /*0770*/  IMAD.WIDE.U32 R8, P0, R5, R15, R6 ;  /* 0x0000000f05087225 */ /* 0x000fc80007800006 */
[----:B------:R-:W-:-:S04]  /*0780*/  IMAD.WIDE.U32 R6, R5, R14, RZ ;  /* 0x0000000e05067225 */ /* 0x000fc800078e00ff */
[----:B------:R-:W-:Y:S01]  /*0790*/  IMAD.X R11, RZ, RZ, RZ, P0 ;  /* 0x000000ffff0b7224 */ /* 0x000fe200000e06ff */
[----:B------:R-:W-:Y:S01]  /*07a0*/  IADD3 RZ, P0, R7, R8, RZ ;  /* 0x0000000807ff7210 */ /* 0x000fe20007f1e0ff */
[----:B------:R-:W-:-:S04]  /*07b0*/  IMAD.MOV.U32 R10, RZ, RZ, R9 ;  /* 0x000000ffff0a7224 */ /* 0x000fc800078e0009 */
[----:B------:R-:W-:-:S08]  /*07c0*/  IMAD.WIDE.U32.X R6, R13, R15, R10, P0 ;  /* 0x0000000f0d067225 */ /* 0x000fd000000e040a */
.L_x_5:
[-CC-:B------:R-:W-:Y:S01]  /*07d0*/  SHF.R.U64 R31, R6, R0.reuse, R7.reuse ;  /* 0x00000000061f7219 */ /* 0x180fe20000001207 */
[----:B------:R-:W0:Y:S01]  /*07e0*/  LDC.64 R24, c[0x0][0x640] ;  /* 0x00019000ff187b82 */ /* 0x000e220000000a00 */
[----:B------:R-:W-:Y:S01]  /*07f0*/  SHF.R.U32.HI R3, RZ, R0, R7 ;  /* 0x00000000ff037219 */ /* 0x000fe20000011607 */
[----:B------:R-:W-:Y:S01]  /*0800*/  ULDC UR4, c[0x0][0x150] ;  /* 0x0000540000047ab9 */ /* 0x000fe20000000800 */
[----:B------:R-:W-:Y:S02]  /*0810*/  IADD3 R5, P0, RZ, -R31, RZ ;  /* 0x8000001fff057210 */ /* 0x000fe40007f1e0ff */
[----:B------:R-:W-:-:S03]  /*0820*/  I2FP.F32.U32 R0, R2 ;  /* 0x0000000200007245 */ /* 0x000fc60000201000 */
[----:B------:R-:W-:Y:S01]  /*0830*/  IMAD.X R9, RZ, RZ, ~R3, P0 ;  /* 0x000000ffff097224 */ /* 0x000fe200000e0e03 */
[----:B------:R-:W1:Y:S01]  /*0840*/  LDC R10, c[0x0][0x618] ;  /* 0x00018600ff0a7b82 */ /* 0x000e620000000800 */
[----:B------:R-:W-:Y:S01]  /*0850*/  FMUL R0, R0, UR4 ;  /* 0x0000000400007c20 */ /* 0x000fe20008400000 */
[----:B------:R-:W-:Y:S01]  /*0860*/  IMAD.WIDE.U32 R6, R5, R20, R16 ;  /* 0x0000001405067225 */ /* 0x000fe200078e0010 */
[----:B------:R-:W-:-:S03]  /*0870*/  ULDC UR4, c[0x0][0x154] ;  /* 0x0000550000047ab9 */ /* 0x000fc60000000800 */
[----:B------:R-:W-:Y:S01]  /*0880*/  IMAD R8, R9, R20, RZ ;  /* 0x0000001409087224 */ /* 0x000fe200078e02ff */
[----:B------:R-:W2:Y:S01]  /*0890*/  F2I.U32.TRUNC.NTZ R0, R0 ;  /* 0x0000000000007305 */ /* 0x000ea2000020f000 */
[----:B------:R-:W3:Y:S02]  /*08a0*/  LDC R3, c[0x0][0x144] ;  /* 0x00005100ff037b82 */ /* 0x000ee40000000800 */
[----:B------:R-:W-:-:S04]  /*08b0*/  IMAD R5, R5, R21, R8 ;  /* 0x0000001505057224 */ /* 0x000fc800078e0208 */
[----:B------:R-:W-:Y:S01]  /*08c0*/  IMAD.IADD R7, R7, 0x1, R5 ;  /* 0x0000000107077824 */ /* 0x000fe200078e0205 */
[----:B0-----:R-:W-:Y:S01]  /*08d0*/  ISETP.NE.U32.AND P0, PT, R24, RZ, PT ;  /* 0x000000ff1800720c */ /* 0x001fe20003f05070 */
[----:B------:R-:W0:Y:S01]  /*08e0*/  LDC R9, c[0x0][0x608] ;  /* 0x00018200ff097b82 */ /* 0x000e220000000800 */
[----:B------:R-:W-:Y:S02]  /*08f0*/  I2FP.F32.U32 R5, R4 ;  /* 0x0000000400057245 */ /* 0x000fe40000201000 */
[----:B------:R-:W-:Y:S01]  /*0900*/  ISETP.NE.AND.EX P0, PT, R25, RZ, PT, P0 ;  /* 0x000000ff1900720c */ /* 0x000fe20003f05300 */
[----:B--2---:R-:W-:-:S04]  /*0910*/  IMAD.MOV R8, RZ, RZ, -R0 ;  /* 0x000000ffff087224 */ /* 0x004fc800078e0a00 */
[----:B------:R-:W2:Y:S01]  /*0920*/  LDC R14, c[0x0][0x658] ;  /* 0x00019600ff0e7b82 */ /* 0x000ea20000000800 */
[-CC-:B-1----:R-:W-:Y:S02]  /*0930*/  SHF.R.U64 R21, R6, R10.reuse, R7.reuse ;  /* 0x0000000a06157219 */ /* 0x182fe40000001207 */
[----:B------:R-:W-:Y:S01]  /*0940*/  SHF.R.U32.HI R6, RZ, R10, R7 ;  /* 0x0000000aff067219 */ /* 0x000fe20000011607 */
[----:B------:R-:W-:-:S04]  /*0950*/  IMAD.MOV.U32 R7, RZ, RZ, -0x1 ;  /* 0xffffffffff077424 */ /* 0x000fc800078e00ff */
[----:B------:R-:W1:Y:S01]  /*0960*/  LDC R13, c[0x0][0x148] ;  /* 0x00005200ff0d7b82 */ /* 0x000e620000000800 */
[----:B---3--:R-:W-:Y:S02]  /*0970*/  IMAD R0, R3, R8, R2 ;  /* 0x0000000803007224 */ /* 0x008fe400078e0202 */
[----:B------:R-:W-:-:S04]  /*0980*/  FMUL R3, R5, UR4 ;  /* 0x0000000405037c20 */ /* 0x000fc80008400000 */
[----:B------:R3:W4:Y:S01]  /*0990*/  F2I.U32.TRUNC.NTZ R11, R3 ;  /* 0x00000003000b7305 */ /* 0x000722000020f000 */
[----:B------:R-:W1:Y:S01]  /*09a0*/  LDC R23, c[0x0][0x600] ;  /* 0x00018000ff177b82 */ /* 0x000e620000000800 */
[-CC-:B0-----:R-:W-:Y:S02]  /*09b0*/  SHF.R.U64 R12, R21, R9.reuse, R6.reuse ;  /* 0x00000009150c7219 */ /* 0x181fe40000001206 */
[----:B------:R-:W-:Y:S01]  /*09c0*/  SHF.R.U32.HI R5, RZ, R9, R6 ;  /* 0x00000009ff057219 */ /* 0x000fe20000011606 */
[----:B------:R-:W-:-:S04]  /*09d0*/  IMAD.MOV.U32 R9, RZ, RZ, 0x1 ;  /* 0x00000001ff097424 */ /* 0x000fc800078e00ff */
[----:B------:R-:W0:Y:S01]  /*09e0*/  LDC R20, c[0x0][0x648] ;  /* 0x00019200ff147b82 */ /* 0x000e220000000800 */
[-C--:B--2---:R-:W-:Y:S02]  /*09f0*/  SHF.L.U32 R2, R7, R14.reuse, RZ ;  /* 0x0000000e07027219 */ /* 0x084fe400000006ff */
[-CC-:B------:R-:W-:Y:S02]  /*0a00*/  SHF.R.U64 R32, R12, R14.reuse, R5.reuse ;  /* 0x0000000e0c207219 */ /* 0x180fe40000001205 */
[----:B------:R-:W-:Y:S02]  /*0a10*/  SHF.R.U32.HI R15, RZ, R14, R5 ;  /* 0x0000000eff0f7219 */ /* 0x000fe40000011605 */
[----:B------:R-:W-:Y:S01]  /*0a20*/  LOP3.LUT R5, RZ, R2, RZ, 0x33, !PT ;  /* 0x00000002ff057212 */ /* 0x000fe200078e33ff */
[----:B------:R-:W2:Y:S01]  /*0a30*/  LDC R26, c[0x0][0x638] ;  /* 0x00018e00ff1a7b82 */ /* 0x000ea20000000800 */
[----:B------:R-:W-:Y:S01]  /*0a40*/  SHF.L.U32 R10, R9, R14, RZ ;  /* 0x0000000e090a7219 */ /* 0x000fe200000006ff */
[----:B------:R-:W-:-:S02]  /*0a50*/  IMAD.MOV.U32 R2, RZ, RZ, R32 ;  /* 0x000000ffff027224 */ /* 0x000fc400078e0020 */
[----:B---3--:R-:W-:-:S04]  /*0a60*/  IMAD.MOV.U32 R3, RZ, RZ, R15 ;  /* 0x000000ffff037224 */ /* 0x008fc800078e000f */
[----:B------:R-:W3:Y:S01]  /*0a70*/  LDC R30, c[0x0][0x610] ;  /* 0x00018400ff1e7b82 */ /* 0x000ee20000000800 */
[----:B-1--4-:R-:W-:Y:S05]  /*0a80*/  @!P0 BRA `(.L_x_6) ;  /* 0x0000000000288947 */ /* 0x012fea0003800000 */
[----:B------:R-:W1:Y:S02]  /*0a90*/  LDC R9, c[0x0][0x64c] ;  /* 0x00019300ff097b82 */ /* 0x000e640000000800 */
[----:B-1----:R-:W-:-:S05]  /*0aa0*/  IADD3 R9, P0, R32, R9, RZ ;  /* 0x0000000920097210 */ /* 0x002fca0007f1e0ff */
        /* <DEDUP_REMOVED lines=8> */
.L_x_6:
[----:B0-----:R-:W-:Y:S01]  /*0b30*/  SHF.R.U64 R3, R2, R20, R3 ;  /* 0x0000001402037219 */ /* 0x001fe20000001203 */
[----:B------:R-:W-:Y:S01]  /*0b40*/  VIADD R2, R23, 0xffffffff ;  /* 0xffffffff17027836 */ /* 0x000fe20000000000 */
[----:B------:R-:W-:Y:S01]  /*0b50*/  LOP3.LUT R12, R12, R5, RZ, 0xc0, !PT ;  /* 0x000000050c0c7212 */ /* 0x000fe200078ec0ff */
[----:B------:R-:W-:Y:S02]  /*0b60*/  IMAD.MOV R11, RZ, RZ, -R11 ;  /* 0x000000ffff0b7224 */ /* 0x000fe400078e0a0b */
[----:B------:R-:W-:Y:S01]  /*0b70*/  IMAD.MOV R5, RZ, RZ, -R3 ;  /* 0x000000ffff057224 */ /* 0x000fe200078e0a03 */
[----:B------:R-:W-:Y:S01]  /*0b80*/  LOP3.LUT R21, R21, R2, RZ, 0xc0, !PT ;  /* 0x0000000215157212 */ /* 0x000fe200078ec0ff */
[----:B------:R-:W-:Y:S02]  /*0b90*/  @P3 IMAD R0, R13, R11, R4 ;  /* 0x0000000b0d003224 */ /* 0x000fe400078e0204 */
[----:B------:R-:W-:Y:S02]  /*0ba0*/  IMAD R3, R10, R3, R12 ;  /* 0x000000030a037224 */ /* 0x000fe400078e020c */
[----:B--2---:R-:W-:-:S02]  /*0bb0*/  IMAD R2, R5, R26, R32 ;  /* 0x0000001a05027224 */ /* 0x004fc400078e0220 */
[----:B---3--:R-:W-:Y:S02]  /*0bc0*/  IMAD R30, R3, R30, R0 ;  /* 0x0000001e031e7224 */ /* 0x008fe400078e0200 */
[----:B------:R-:W-:Y:S02]  /*0bd0*/  IMAD R3, R2, R23, R21 ;  /* 0x0000001702037224 */ /* 0x000fe400078e0215 */
[----:B------:R-:W-:-:S03]  /*0be0*/  IMAD.MOV.U32 R0, RZ, RZ, 0x1 ;  /* 0x00000001ff007424 */ /* 0x000fc600078e00ff */
[----:B------:R-:W-:Y:S02]  /*0bf0*/  SEL R32, R3, R30, !P3 ;  /* 0x0000001e03207207 */ /* 0x000fe40005800000 */
[----:B------:R-:W-:-:S07]  /*0c00*/  SEL R30, R30, R3, !P3 ;  /* 0x000000031e1e7207 */ /* 0x000fce0005800000 */
.L_x_4:
[----:B------:R-:W-:-:S08]  /*0c10*/  NOP ;  /* 0x0000000000007918 */ /* 0x000fd00000000000 */
[----:B------:R-:W0:Y:S02]  /*0c20*/  USETMAXREG.TRY_ALLOC.CTAPOOL UP0, 0xe8 ;  /* 0x000000e8000079c8 */ /* 0x000e240008000600 */
[----:B0-----:R-:W-:-:S13]  /*0c30*/  PLOP3.LUT P0, PT, PT, PT, UP0, 0x80, 0x0 ;  /* 0x000000000000781c */ /* 0x001fda0003f0f008 */
[----:B------:R-:W-:Y:S05]  /*0c40*/  @!P0 BRA `(.L_x_4) ;  /* 0xfffffffc00f08947 */ /* 0x000fea000383ffff */
[----:B------:R-:W-:Y:S01]  /*0c50*/  ULDC.64 UR4, c[0x0][0x598] ;  /* 0x0001660000047ab9 */ /* 0x000fe20000000a00 */
[----:B------:R-:W-:Y:S01]  /*0c60*/  ULDC.64 UR36, c[0x0][0x208] ;  /* 0x0000820000247ab9 */ /* 0x000fe20000000a00 */
[----:B------:R-:W-:-:S04]  /*0c70*/  ISETP.NE.U32.AND P0, PT, RZ, UR4, PT ;  /* 0x00000004ff007c0c */ /* 0x000fc8000bf05070 */
[----:B------:R-:W-:-:S13]  /*0c80*/  ISETP.NE.AND.EX P0, PT, RZ, UR5, PT, P0 ;  /* 0x00000005ff007c0c */ /* 0x000fda000bf05300 */
[----:B------:R-:W-:Y:S05]  /*0c90*/  @!P0 BRA `(.L_x_7) ;  /* 0x00000000001c8947 */ /* 0x000fea0003800000 */
[----:B------:R-:W0:Y:S02]  /*0ca0*/  LDC.64 R2, c[0x0][0x598] ;  /* 0x00016600ff027b82 */ /* 0x000e240000000a00 */
[----:B0-----:R-:W2:Y:S02]  /*0cb0*/  LDG.E.64 R2, desc[UR36][R2.64] ;  /* 0x0000002402027981 */ /* 0x001ea4000c1e1b00 */
[----:B--2---:R-:W-:-:S04]  /*0cc0*/  ISETP.NE.U32.AND P0, PT, R2, RZ, PT ;  /* 0x000000ff0200720c */ /* 0x004fc80003f05070 */
[----:B------:R-:W-:-:S13]  /*0cd0*/  ISETP.NE.AND.EX P0, PT, R3, RZ, PT, P0 ;  /* 0x000000ff0300720c */ /* 0x000fda0003f05300 */
[----:B------:R-:W-:Y:S05]  /*0ce0*/  @!P0 BRA `(.L_x_7) ;  /* 0x0000000000088947 */ /* 0x000fea0003800000 */
[----:B------:R0:W5:Y:S01]  /*0cf0*/  LD.E R23, desc[UR36][R2.64] ;  /* 0x0000002402177980 */ /* 0x000162000c101900 */
[----:B------:R-:W-:Y:S05]  /*0d00*/  BRA `(.L_x_8) ;  /* 0x0000000000247947 */ /* 0x000fea0003800000 */
.L_x_7:
[----:B------:R-:W-:Y:S02]  /*0d10*/  ULDC.64 UR4, c[0x0][0x588] ;  /* 0x0001620000047ab9 */ /* 0x000fe40000000a00 */
[----:B------:R-:W-:-:S04]  /*0d20*/  ISETP.NE.U32.AND P0, PT, RZ, UR4, PT ;  /* 0x00000004ff007c0c */ /* 0x000fc8000bf05070 */
[----:B------:R-:W-:-:S13]  /*0d30*/  ISETP.NE.AND.EX P0, PT, RZ, UR5, PT, P0 ;  /* 0x00000005ff007c0c */ /* 0x000fda000bf05300 */
[----:B------:R-:W-:Y:S05]  /*0d40*/  @!P0 BRA `(.L_x_9) ;  /* 0x00000000000c8947 */ /* 0x000fea0003800000 */
[----:B------:R-:W0:Y:S02]  /*0d50*/  LDC.64 R2, c[0x0][0x588] ;  /* 0x00016200ff027b82 */ /* 0x000e240000000a00 */
[----:B0-----:R1:W5:Y:S01]  /*0d60*/  LDG.E R23, desc[UR36][R2.64] ;  /* 0x0000002402177981 */ /* 0x001362000c1e1900 */
[----:B------:R-:W-:Y:S05]  /*0d70*/  BRA `(.L_x_8) ;  /* 0x0000000000087947 */ /* 0x000fea0003800000 */
.L_x_9:
[----:B------:R-:W-:Y:S02]  /*0d80*/  ULDC UR4, c[0x0][0x580] ;  /* 0x0001600000047ab9 */ /* 0x000fe40000000800 */
[----:B------:R-:W-:-:S07]  /*0d90*/  IMAD.U32 R23, RZ, RZ, UR4 ;  /* 0x00000004ff177e24 */ /* 0x000fce000f8e00ff */
.L_x_8:
[----:B------:R-:W-:Y:S02]  /*0da0*/  ULDC.64 UR4, c[0x0][0x5a0] ;  /* 0x0001680000047ab9 */ /* 0x000fe40000000a00 */
[----:B------:R-:W-:-:S04]  /*0db0*/  ISETP.NE.U32.AND P0, PT, RZ, UR4, PT ;  /* 0x00000004ff007c0c */ /* 0x000fc8000bf05070 */
[----:B------:R-:W-:-:S13]  /*0dc0*/  ISETP.NE.AND.EX P0, PT, RZ, UR5, PT, P0 ;  /* 0x00000005ff007c0c */ /* 0x000fda000bf05300 */
[----:B------:R-:W-:Y:S05]  /*0dd0*/  @!P0 BRA `(.L_x_10) ;  /* 0x00000000001c8947 */ /* 0x000fea0003800000 */
[----:B01----:R-:W0:Y:S02]  /*0de0*/  LDC.64 R2, c[0x0][0x5a0] ;  /* 0x00016800ff027b82 */ /* 0x003e240000000a00 */
[----:B0-----:R-:W2:Y:S02]  /*0df0*/  LDG.E.64 R2, desc[UR36][R2.64] ;  /* 0x0000002402027981 */ /* 0x001ea4000c1e1b00 */
[----:B--2---:R-:W-:-:S04]  /*0e00*/  ISETP.NE.U32.AND P0, PT, R2, RZ, PT ;  /* 0x000000ff0200720c */ /* 0x004fc80003f05070 */
[----:B------:R-:W-:-:S13]  /*0e10*/  ISETP.NE.AND.EX P0, PT, R3, RZ, PT, P0 ;  /* 0x000000ff0300720c */ /* 0x000fda0003f05300 */
[----:B------:R-:W-:Y:S05]  /*0e20*/  @!P0 BRA `(.L_x_10) ;  /* 0x0000000000088947 */ /* 0x000fea0003800000 */
[----:B------:R0:W5:Y:S01]  /*0e30*/  LD.E R29, desc[UR36][R2.64] ;  /* 0x00000024021d7980 */ /* 0x000162000c101900 */
[----:B------:R-:W-:Y:S05]  /*0e40*/  BRA `(.L_x_11) ;  /* 0x0000000000247947 */ /* 0x000fea0003800000 */
.L_x_10:
[----:B------:R-:W-:Y:S02]  /*0e50*/  ULDC.64 UR4, c[0x0][0x590] ;  /* 0x0001640000047ab9 */ /* 0x000fe40000000a00 */
[----:B------:R-:W-:-:S04]  /*0e60*/  ISETP.NE.U32.AND P0, PT, RZ, UR4, PT ;  /* 0x00000004ff007c0c */ /* 0x000fc8000bf05070 */
[----:B------:R-:W-:-:S13]  /*0e70*/  ISETP.NE.AND.EX P0, PT, RZ, UR5, PT, P0 ;  /* 0x00000005ff007c0c */ /* 0x000fda000bf05300 */
[----:B------:R-:W-:Y:S05]  /*0e80*/  @!P0 BRA `(.L_x_12) ;  /* 0x00000000000c8947 */ /* 0x000fea0003800000 */
[----:B01----:R-:W0:Y:S02]  /*0e90*/  LDC.64 R2, c[0x0][0x590] ;  /* 0x00016400ff027b82 */ /* 0x003e240000000a00 */
[----:B0-----:R1:W5:Y:S01]  /*0ea0*/  LDG.E R29, desc[UR36][R2.64] ;  /* 0x00000024021d7981 */ /* 0x001362000c1e1900 */
[----:B------:R-:W-:Y:S05]  /*0eb0*/  BRA `(.L_x_11) ;  /* 0x0000000000087947 */ /* 0x000fea0003800000 */
.L_x_12:
[----:B------:R-:W-:Y:S02]  /*0ec0*/  ULDC UR4, c[0x0][0x584] ;  /* 0x0001610000047ab9 */ /* 0x000fe40000000800 */
[----:B------:R-:W-:-:S07]  /*0ed0*/  IMAD.U32 R29, RZ, RZ, UR4 ;  /* 0x00000004ff1d7e24 */ /* 0x000fce000f8e00ff */
.L_x_11:
[----:B------:R-:W-:-:S13]  /*0ee0*/  LOP3.LUT P0, RZ, R0, 0xff, RZ, 0xc0, !PT ;  /* 0x000000ff00ff7812 */ /* 0x000fda000780c0ff */
[----:B------:R-:W-:Y:S05]  /*0ef0*/  @!P0 EXIT ;  /* 0x000000000000894d */ /* 0x000fea0003800000 */
[----:B------:R-:W-:Y:S01]  /*0f00*/  ULDC UR4, c[0x0][0x28c] ;  /* 0x0000a30000047ab9 */ /* 0x000fe20000000800 */
[----:B------:R-:W-:Y:S01]  /*0f10*/  LOP3.LUT R42, R18, 0x1, RZ, 0xfc, !PT ;  /* 0x00000001122a7812 */ /* 0x000fe200078efcff */
[----:B------:R-:W-:Y:S01]  /*0f20*/  UIADD3 UR4, UR4, 0x7f, URZ ;  /* 0x0000007f04047890 */ /* 0x000fe2000fffe03f */
[----:B------:R-:W-:Y:S01]  /*0f30*/  UMOV UR38, URZ ;  /* 0x0000003f00267c82 */ /* 0x000fe20008000000 */
[----:B------:R-:W-:Y:S02]  /*0f40*/  UMOV UR39, URZ ;  /* 0x0000003f00277c82 */ /* 0x000fe40008000000 */
[----:B------:R-:W-:-:S04]  /*0f50*/  USHF.R.S32.HI UR5, URZ, 0x1f, UR4 ;  /* 0x0000001f3f057899 */ /* 0x000fc80008011404 */
[----:B------:R-:W-:-:S04]  /*0f60*/  ULEA.HI UR5, UR5, UR4, URZ, 0x7 ;  /* 0x0000000405057291 */ /* 0x000fc8000f8f383f */
[----:B------:R-:W-:-:S12]  /*0f70*/  USHF.R.S32.HI UR40, URZ, 0x7, UR5 ;  /* 0x000000073f287899 */ /* 0x000fd80008011405 */
.L_x_38:
[----:B------:R-:W-:Y:S01]  /*0f80*/  LOP3.LUT R0, R28, 0x80, RZ, 0xc0, !PT ;  /* 0x000000801c007812 */ /* 0x000fe200078ec0ff */
[----:B------:R-:W2:Y:S01]  /*0f90*/  S2UR UR7, SR_CgaCtaId ;  /* 0x00000000000779c3 */ /* 0x000ea20000008800 */
[----:B------:R-:W-:Y:S02]  /*0fa0*/  UMOV UR6, 0x400 ;  /* 0x0000040000067882 */ /* 0x000fe40000000000 */
[----:B------:R-:W-:-:S06]  /*0fb0*/  SHF.R.U32.HI R0, RZ, 0x7, R0 ;  /* 0x00000007ff007819 */ /* 0x000fcc0000011600 */
[----:B------:R-:W3:Y:S01]  /*0fc0*/  SHFL.IDX PT, R0, R0, RZ, 0x1f ;  /* 0x00001fff00007589 */ /* 0x000ee200000e0000 */
[----:B--2---:R-:W-:Y:S01]  /*0fd0*/  ULEA UR42, UR7, UR6, 0x18 ;  /* 0x00000006072a7291 */ /* 0x004fe2000f8ec03f */
[----:B---3--:R-:W-:-:S13]  /*0fe0*/  R2UR UR4, R0 ;  /* 0x00000000000472ca */ /* 0x008fda00000e0000 */
[----:B------:R-:W-:-:S04]  /*0ff0*/  ULEA.HI UR5, UR4, UR4, URZ, 0x1 ;  /* 0x0000000404057291 */ /* 0x000fc8000f8f083f */
[----:B------:R-:W-:-:S04]  /*1000*/  ULOP3.LUT UR5, UR5, 0x7fffe, URZ, 0xc0, !UPT ;  /* 0x0007fffe05057892 */ /* 0x000fc8000f8ec03f */
[----:B------:R-:W-:-:S03]  /*1010*/  UIADD3 UR5, UR4, -UR5, URZ ;  /* 0x8000000504057290 */ /* 0x000fc6000fffe03f */
[----:B------:R-:W-:Y:S01]  /*1020*/  ULDC UR4, c[0x0][0x28c] ;  /* 0x0000a30000047ab9 */ /* 0x000fe20000000800 */
[----:B------:R-:W-:Y:S01]  /*1030*/  ULEA UR5, UR5, UR42, 0xd ;  /* 0x0000002a05057291 */ /* 0x000fe2000f8e683f */
[----:B------:R-:W-:-:S03]  /*1040*/  ISETP.LT.AND P0, PT, RZ, UR4, PT ;  /* 0x00000004ff007c0c */ /* 0x000fc6000bf01270 */
[----:B------:R-:W-:-:S04]  /*1050*/  UIADD3 UR5, UR5, 0x180, URZ ;  /* 0x0000018005057890 */ /* 0x000fc8000fffe03f */
[----:B------:R-:W-:-:S04]  /*1060*/  USHF.R.U32.HI UR5, URZ, 0x4, UR5 ;  /* 0x000000043f057899 */ /* 0x000fc80008011605 */
[----:B------:R-:W-:Y:S02]  /*1070*/  ULOP3.LUT UR41, UR5, 0x3fff, URZ, 0xc0, !UPT ;  /* 0x00003fff05297892 */ /* 0x000fe4000f8ec03f */
[----:B0----5:R-:W-:Y:S10]  /*1080*/  @P0 BRA `(.L_x_13) ;  /* 0x0000000000400947 */ /* 0x021ff40003800000 */
[----:B------:R-:W-:Y:S01]  /*1090*/  MOV R0, 0x0 ;  /* 0x0000000000007802 */ /* 0x000fe20000000f00 */
[----:B------:R-:W-:Y:S01]  /*10a0*/  ULDC.64 UR4, c[0x4][0x68] ;  /* 0x01001a0000047ab9 */ /* 0x000fe20000000a00 */
[----:B------:R-:W-:Y:S01]  /*10b0*/  ULDC.64 UR6, c[0x4][0x8] ;  /* 0x0100020000067ab9 */ /* 0x000fe20000000a00 */
[----:B------:R-:W-:Y:S01]  /*10c0*/  IMAD.U32 R4, RZ, RZ, UR4 ;  /* 0x00000004ff047e24 */ /* 0x000fe2000f8e00ff */
[----:B01----:R0:W1:Y:S01]  /*10d0*/  LDC.64 R2, c[0x4][R0] ;  /* 0x0100000000027b82 */ /* 0x0030620000000a00 */
[----:B------:R-:W-:Y:S01]  /*10e0*/  IMAD.U32 R5, RZ, RZ, UR5 ;  /* 0x00000005ff057e24 */ /* 0x000fe2000f8e00ff */
[----:B------:R-:W-:Y:S01]  /*10f0*/  ULDC.64 UR4, c[0x4][0x70] ;  /* 0x01001c0000047ab9 */ /* 0x000fe20000000a00 */
[----:B------:R-:W-:Y:S02]  /*1100*/  IMAD.U32 R10, RZ, RZ, UR6 ;  /* 0x00000006ff0a7e24 */ /* 0x000fe4000f8e00ff */
[----:B------:R-:W-:Y:S02]  /*1110*/  IMAD.U32 R6, RZ, RZ, UR4 ;  /* 0x00000004ff067e24 */ /* 0x000fe4000f8e00ff */
[----:B------:R-:W-:-:S02]  /*1120*/  IMAD.U32 R7, RZ, RZ, UR5 ;  /* 0x00000005ff077e24 */ /* 0x000fc4000f8e00ff */
[----:B------:R-:W-:Y:S02]  /*1130*/  IMAD.U32 R11, RZ, RZ, UR7 ;  /* 0x00000007ff0b7e24 */ /* 0x000fe4000f8e00ff */
[----:B------:R-:W-:Y:S02]  /*1140*/  IMAD.MOV.U32 R8, RZ, RZ, 0x1e1 ;  /* 0x000001e1ff087424 */ /* 0x000fe400078e00ff */
[----:B------:R-:W-:Y:S02]  /*1150*/  IMAD.MOV.U32 R12, RZ, RZ, 0x1 ;  /* 0x00000001ff0c7424 */ /* 0x000fe400078e00ff */
[----:B0-----:R-:W-:-:S07]  /*1160*/  IMAD.MOV.U32 R13, RZ, RZ, RZ ;  /* 0x000000ffff0d7224 */ /* 0x001fce00078e00ff */
[----:B------:R-:W-:-:S07]  /*1170*/  LEPC R20, `(.L_x_13) ;  /* 0x000000001014794e */ /* 0x000fce0000000000 */
[----:B-1---5:R-:W-:Y:S05]  /*1180*/  CALL.ABS.NOINC R2 ;  /* 0x0000000002007343 */ /* 0x022fea0003c00000 */
.L_x_13:
[----:B------:R-:W-:-:S13]  /*1190*/  ISETP.NE.AND P0, PT, R42, 0x3, PT ;  /* 0x000000032a00780c */ /* 0x000fda0003f05270 */
[----:B------:R-:W-:Y:S05]  /*11a0*/  @!P0 BRA `(.L_x_14) ;  /* 0x0000000000048947 */ /* 0x000fea0003800000 */
[----:B------:R-:W-:Y:S01]  /*11b0*/  BPT.TRAP 0x1 ;  /* 0x000000040000795c */ /* 0x000fe20000300000 */
.L_x_14:
[----:B01----:R-:W-:Y:S02]  /*11c0*/  IMAD.U32 R3, RZ, RZ, UR39 ;  /* 0x00000027ff037e24 */ /* 0x003fe4000f8e00ff */
[----:B------:R-:W-:-:S03]  /*11d0*/  IMAD.U32 R0, RZ, RZ, UR38 ;  /* 0x00000026ff007e24 */ /* 0x000fc6000f8e00ff */
[----:B------:R-:W-:Y:S02]  /*11e0*/  LEA R3, R3, UR42, 0x3 ;  /* 0x0000002a03037c11 */ /* 0x000fe4000f8e18ff */
[----:B------:R-:W-:-:S04]  /*11f0*/  SHF.L.U32 R0, R0, 0x1f, RZ ;  /* 0x0000001f00007819 */ /* 0x000fc800000006ff */
[----:B------:R0:W1:Y:S01]  /*1200*/  SYNCS.PHASECHK.TRANS64.TRYWAIT P1, [R3+URZ], R0 ;  /* 0x00000000030075a7 */ /* 0x000062000802017f */
[----:B------:R-:W-:Y:S05]  /*1210*/  @!P0 BRA `(.L_x_15) ;  /* 0x0000000000048947 */ /* 0x000fea0003800000 */
[----:B------:R-:W-:Y:S01]  /*1220*/  BPT.TRAP 0x1 ;  /* 0x000000040000795c */ /* 0x000fe20000300000 */
.L_x_15:
[----:B-1----:R-:W-:Y:S05]  /*1230*/  @P1 BRA `(.L_x_16) ;  /* 0x0000000000081947 */ /* 0x002fea0003800000 */
[----:B------:R-:W1:Y:S02]  /*1240*/  SYNCS.PHASECHK.TRANS64.TRYWAIT P1, [R3+URZ], R0 ;  /* 0x00000000030075a7 */ /* 0x000e64000802017f */
[----:B-1----:R-:W-:Y:S05]  /*1250*/  @!P1 BRA `(.L_x_17) ;  /* 0x0000003400189947 */ /* 0x002fea0003800000 */
.L_x_16:
[----:B------:R-:W-:-:S04]  /*1260*/  UISETP.LT.AND UP0, UPT, UR40, 0x1, UPT ;  /* 0x000000012800788c */ /* 0x000fc8000bf01270 */
[----:B------:R-:W-:-:S04]  /*1270*/  USEL UR4, UR40, 0x1, UP0 ;  /* 0x0000000128047887 */ /* 0x000fc80008000000 */
[----:B------:R-:W-:-:S06]  /*1280*/  UIADD3 UR4, UR40, -UR4, URZ ;  /* 0x8000000428047290 */ /* 0x000fcc000fffe03f */
[----:B01----:R-:W-:Y:S01]  /*1290*/  IMAD.U32 R0, RZ, RZ, UR4 ;  /* 0x00000004ff007e24 */ /* 0x003fe2000f8e00ff */
[----:B------:R-:W-:Y:S05]  /*12a0*/  WARPSYNC.ALL ;  /* 0x0000000000007948 */ /* 0x000fea0003800000 */
[----:B------:R-:W-:Y:S01]  /*12b0*/  ISETP.GE.AND P1, PT, R0, 0x1, PT ;  /* 0x000000010000780c */ /* 0x000fe20003f26270 */
[----:B------:R-:W-:Y:S01]  /*12c0*/  UIADD3 UR4, UR42, 0x30180, URZ ;  /* 0x000301802a047890 */ /* 0x000fe2000fffe03f */
[----:B------:R-:W-:Y:S01]  /*12d0*/  WARPGROUP.ARRIVE ;  /* 0x00000000000079c5 */ /* 0x000fe20000000000 */
[----:B------:R-:W-:Y:S01]  /*12e0*/  UMOV UR9, 0x40000040 ;  /* 0x4000004000097882 */ /* 0x000fe20000000000 */
[----:B------:R-:W-:Y:S01]  /*12f0*/  UMOV UR11, 0x40000000 ;  /* 0x40000000000b7882 */ /* 0x000fe20000000000 */
[----:B------:R-:W-:-:S04]  /*1300*/  USHF.R.U32.HI UR4, URZ, 0x4, UR4 ;  /* 0x000000043f047899 */ /* 0x000fc80008011604 */
[----:B------:R-:W-:Y:S02]  /*1310*/  ULOP3.LUT UR5, UR4, 0x3fff, URZ, 0xc0, !UPT ;  /* 0x00003fff04057892 */ /* 0x000fe4000f8ec03f */
[----:B------:R-:W-:Y:S02]  /*1320*/  ULOP3.LUT UR4, UR41, 0x10000, URZ, 0xfc, !UPT ;  /* 0x0001000029047892 */ /* 0x000fe4000f8efc3f */
[----:B------:R-:W-:Y:S02]  /*1330*/  ULOP3.LUT UR5, UR5, 0x10000, URZ, 0xfc, !UPT ;  /* 0x0001000005057892 */ /* 0x000fe4000f8efc3f */
[----:B------:R-:W-:Y:S02]  /*1340*/  ULEA UR6, UR39, UR4, 0xb ;  /* 0x0000000427067291 */ /* 0x000fe4000f8e583f */
[----:B------:R-:W-:-:S05]  /*1350*/  ULEA UR7, UR39, UR5, 0x7 ;  /* 0x0000000527077291 */ /* 0x000fca000f8e383f */
[----:B------:R-:W-:Y:S02]  /*1360*/  UMOV UR8, UR6 ;  /* 0x0000000600087c82 */ /* 0x000fe40008000000 */
[----:B------:R-:W-:Y:S02]  /*1370*/  UMOV UR10, UR7 ;  /* 0x00000007000a7c82 */ /* 0x000fe40008000000 */
[----:B------:R-:W-:Y:S01]  /*1380*/  HGMMA.64x8x16.F32.BF16 R24, gdesc[UR8], RZ, !UPT, gsb0 ;  /* 0x00000000081879f0 */ /* 0x000fe2000c0018ff */
[----:B------:R-:W-:Y:S02]  /*1390*/  UIADD3 UR8, UR6, 0x2, URZ ;  /* 0x0000000206087890 */ /* 0x000fe4000fffe03f */
[----:B------:R-:W-:Y:S01]  /*13a0*/  UIADD3 UR10, UR7, 0x2, URZ ;  /* 0x00000002070a7890 */ /* 0x000fe2000fffe03f */
[----:B------:R-:W-:Y:S01]  /*13b0*/  UMOV UR9, 0x40000040 ;  /* 0x4000004000097882 */ /* 0x000fe20000000000 */
[----:B------:R-:W-:Y:S01]  /*13c0*/  UMOV UR11, 0x40000000 ;  /* 0x40000000000b7882 */ /* 0x000fe20000000000 */
[----:B------:R-:W-:-:S02]  /*13d0*/  WARPGROUP.DEPBAR.LE gsb0, 0x0 ;  /* 0x00008000000079c5 */ /* 0x000fc40000010000 */
[----:B------:R-:W-:-:S06]  /*13e0*/  WARPGROUP.ARRIVE ;  /* 0x00000000000079c5 */ /* 0x000fcc0000000000 */
[----:B------:R-:W-:Y:S01]  /*13f0*/  HGMMA.64x8x16.F32.BF16 R24, gdesc[UR8], R24, gsb0 ;  /* 0x00000000081879f0 */ /* 0x000fe20008001818 */
[----:B------:R-:W-:Y:S02]  /*1400*/  UIADD3 UR8, UR6, 0x4, URZ ;  /* 0x0000000406087890 */ /* 0x000fe4000fffe03f */
[----:B------:R-:W-:Y:S01]  /*1410*/  UIADD3 UR10, UR7, 0x4, URZ ;  /* 0x00000004070a7890 */ /* 0x000fe2000fffe03f */
[----:B------:R-:W-:Y:S01]  /*1420*/  UMOV UR9, 0x40000040 ;  /* 0x4000004000097882 */ /* 0x000fe20000000000 */
[----:B------:R-:W-:Y:S01]  /*1430*/  UMOV UR11, 0x40000000 ;  /* 0x40000000000b7882 */ /* 0x000fe20000000000 */
[----:B------:R-:W-:Y:S02]  /*1440*/  WARPGROUP.DEPBAR.LE gsb0, 0x0 ;  /* 0x00008000000079c5 */ /* 0x000fe40000010000 */
        /* <DEDUP_REMOVED lines=36> */
[----:B------:R-:W-:Y:S03]  /*1690*/  HGMMA.64x8x16.F32.BF16 R24, gdesc[UR8], R24, gsb0 ;  /* 0x00000000081879f0 */ /* 0x000fe60008001818 */
[----:B------:R-:W-:Y:S02]  /*16a0*/  WARPGROUP.DEPBAR.LE gsb0, 0x0 ;  /* 0x00008000000079c5 */ /* 0x000fe40000010000 */
[----:B------:R-:W-:Y:S05]  /*16b0*/  @!P1 BRA `(.L_x_18) ;  /* 0x0000000400889947 */ /* 0x000fea0003800000 */
[----:B------:R-:W-:-:S04]  /*16c0*/  UIADD3 UR6, UR39, 0x1, URZ ;  /* 0x0000000127067890 */ /* 0x000fc8000fffe03f */
[----:B------:R-:W-:-:S04]  /*16d0*/  UISETP.NE.AND UP0, UPT, UR6, 0x6, UPT ;  /* 0x000000060600788c */ /* 0x000fc8000bf05270 */
[----:B------:R-:W-:Y:S02]  /*16e0*/  USEL UR7, URZ, 0x1, UP0 ;  /* 0x000000013f077887 */ /* 0x000fe40008000000 */
[----:B------:R-:W-:Y:S02]  /*16f0*/  USEL UR6, UR6, URZ, UP0 ;  /* 0x0000003f06067287 */ /* 0x000fe40008000000 */
[----:B------:R-:W-:-:S06]  /*1700*/  ULOP3.LUT UR7, UR38, UR7, URZ, 0x3c, !UPT ;  /* 0x0000000726077292 */ /* 0x000fcc000f8e3c3f */
[----:B------:R-:W-:Y:S01]  /*1710*/  IMAD.U32 R4, RZ, RZ, UR7 ;  /* 0x00000007ff047e24 */ /* 0x000fe2000f8e00ff */
[----:B------:R-:W-:-:S06]  /*1720*/  UMOV UR7, UR39 ;  /* 0x0000002700077c82 */ /* 0x000fcc0008000000 */
.L_x_25:
[----:B01----:R-:W-:Y:S05]  /*1730*/  @!P0 BRA `(.L_x_19) ;  /* 0x0000000000048947 */ /* 0x003fea0003800000 */
[----:B------:R-:W-:Y:S01]  /*1740*/  BPT.TRAP 0x1 ;  /* 0x000000040000795c */ /* 0x000fe20000300000 */
.L_x_19:
[----:B------:R-:W0:Y:S01]  /*1750*/  S2UR UR9, SR_CgaCtaId ;  /* 0x00000000000979c3 */ /* 0x000e220000008800 */
[----:B------:R-:W-:Y:S01]  /*1760*/  UMOV UR8, 0x400 ;  /* 0x0000040000087882 */ /* 0x000fe20000000000 */
[----:B------:R-:W-:Y:S01]  /*1770*/  SHF.L.U32 R2, R4, 0x1f, RZ ;  /* 0x0000001f04027819 */ /* 0x000fe200000006ff */
[----:B0-----:R-:W-:-:S04]  /*1780*/  ULEA UR8, UR9, UR8, 0x18 ;  /* 0x0000000809087291 */ /* 0x001fc8000f8ec03f */
[----:B------:R-:W-:-:S09]  /*1790*/  ULEA UR9, UR6, UR8, 0x3 ;  /* 0x0000000806097291 */ /* 0x000fd2000f8e183f */
[----:B------:R0:W1:Y:S01]  /*17a0*/  SYNCS.PHASECHK.TRANS64.TRYWAIT P1, [UR9], R2 ;  /* 0x00000002ff0075a7 */ /* 0x0000620008020149 */
[----:B------:R-:W-:Y:S05]  /*17b0*/  @!P0 BRA `(.L_x_20) ;  /* 0x0000000000048947 */ /* 0x000fea0003800000 */
[----:B------:R-:W-:Y:S01]  /*17c0*/  BPT.TRAP 0x1 ;  /* 0x000000040000795c */ /* 0x000fe20000300000 */
.L_x_20:
[----:B-1----:R-:W-:Y:S05]  /*17d0*/  @P1 BRA `(.L_x_21) ;  /* 0x0000000000081947 */ /* 0x002fea0003800000 */
[----:B------:R-:W1:Y:S02]  /*17e0*/  SYNCS.PHASECHK.TRANS64.TRYWAIT P1, [UR9], R2 ;  /* 0x00000002ff0075a7 */ /* 0x000e640008020149 */
[----:B-1----:R-:W-:Y:S05]  /*17f0*/  @!P1 BRA `(.L_x_22) ;  /* 0x0000002c00c49947 */ /* 0x002fea0003800000 */
.L_x_21:
[----:B------:R-:W-:Y:S01]  /*1800*/  ULEA UR9, UR6, UR4, 0xb ;  /* 0x0000000406097291 */ /* 0x000fe2000f8e583f */
[----:B------:R-:W-:Y:S01]  /*1810*/  WARPGROUP.ARRIVE ;  /* 0x00000000000079c5 */ /* 0x000fe20000000000 */
[----:B------:R-:W-:Y:S01]  /*1820*/  ULEA UR10, UR6, UR5, 0x7 ;  /* 0x00000005060a7291 */ /* 0x000fe2000f8e383f */
[----:B------:R-:W-:Y:S01]  /*1830*/  UMOV UR13, 0x40000040 ;  /* 0x40000040000d7882 */ /* 0x000fe20000000000 */
[----:B------:R-:W-:-:S03]  /*1840*/  UMOV UR15, 0x40000000 ;  /* 0x40000000000f7882 */ /* 0x000fc60000000000 */
[----:B------:R-:W-:Y:S02]  /*1850*/  UMOV UR12, UR9 ;  /* 0x00000009000c7c82 */ /* 0x000fe40008000000 */
[----:B------:R-:W-:Y:S02]  /*1860*/  UMOV UR14, UR10 ;  /* 0x0000000a000e7c82 */ /* 0x000fe40008000000 */
[----:B------:R-:W-:Y:S01]  /*1870*/  HGMMA.64x8x16.F32.BF16 R24, gdesc[UR12], R24, gsb0 ;  /* 0x000000000c1879f0 */ /* 0x000fe20008001818 */
        /* <DEDUP_REMOVED lines=51> */
[----:B------:R-:W-:Y:S01]  /*1bb0*/  BPT.TRAP 0x1 ;  /* 0x000000040000795c */ /* 0x000fe20000300000 */
.L_x_23:
[----:B------:R-:W-:Y:S01]  /*1bc0*/  ULEA UR8, UR7, UR8, 0x3 ;  /* 0x0000000807087291 */ /* 0x000fe2000f8e183f */
[----:B------:R-:W-:-:S03]  /*1bd0*/  ISETP.GT.U32.AND P1, PT, R18, 0x1, PT ;  /* 0x000000011200780c */ /* 0x000fc60003f24070 */
[----:B------:R-:W-:-:S04]  /*1be0*/  UIADD3 UR8, UR8, 0x30, URZ ;  /* 0x0000003008087890 */ /* 0x000fc8000fffe03f */
[----:B------:R-:W-:-:S09]  /*1bf0*/  UPRMT UR8, URZ, 0x654, UR8 ;  /* 0x000006543f087896 */ /* 0x000fd20008000008 */
[----:B------:R-:W-:Y:S01]  /*1c00*/  SYNCS.ARRIVE.TRANS64.RED.A1T0 RZ, [UR8], RZ ;  /* 0x000000ffffff79a7 */ /* 0x000fe20008100408 */
[----:B------:R-:W-:Y:S05]  /*1c10*/  @P1 BRA `(.L_x_24) ;  /* 0x0000000000041947 */ /* 0x000fea0003800000 */
[----:B------:R-:W-:Y:S01]  /*1c20*/  BPT.TRAP 0x1 ;  /* 0x000000040000795c */ /* 0x000fe20000300000 */
.L_x_24:
[----:B------:R-:W-:Y:S01]  /*1c30*/  UIADD3 UR6, UR6, 0x1, URZ ;  /* 0x0000000106067890 */ /* 0x000fe2000fffe03f */
[C---:B------:R-:W-:Y:S01]  /*1c40*/  ISETP.GT.AND P1, PT, R0.reuse, 0x1, PT ;  /* 0x000000010000780c */ /* 0x040fe20003f24270 */
[----:B------:R-:W-:Y:S01]  /*1c50*/  UIADD3 UR7, UR7, 0x1, URZ ;  /* 0x0000000107077890 */ /* 0x000fe2000fffe03f */
[----:B------:R-:W-:Y:S01]  /*1c60*/  VIADD R0, R0, 0xffffffff ;  /* 0xffffffff00007836 */ /* 0x000fe20000000000 */
[----:B------:R-:W-:Y:S02]  /*1c70*/  UISETP.NE.AND UP0, UPT, UR6, 0x6, UPT ;  /* 0x000000060600788c */ /* 0x000fe4000bf05270 */
[----:B------:R-:W-:Y:S02]  /*1c80*/  UISETP.NE.AND UP1, UPT, UR7, 0x6, UPT ;  /* 0x000000060700788c */ /* 0x000fe4000bf25270 */
[----:B------:R-:W-:Y:S02]  /*1c90*/  USEL UR8, URZ, 0x1, UP0 ;  /* 0x000000013f087887 */ /* 0x000fe40008000000 */
[----:B------:R-:W-:-:S02]  /*1ca0*/  USEL UR6, UR6, URZ, UP0 ;  /* 0x0000003f06067287 */ /* 0x000fc40008000000 */
[----:B------:R-:W-:Y:S02]  /*1cb0*/  USEL UR7, UR7, URZ, UP1 ;  /* 0x0000003f07077287 */ /* 0x000fe40008800000 */
[----:B------:R-:W-:Y:S01]  /*1cc0*/  LOP3.LUT R4, R4, UR8, RZ, 0x3c, !PT ;  /* 0x0000000804047c12 */ /* 0x000fe2000f8e3cff */
[----:B------:R-:W-:Y:S09]  /*1cd0*/  @P1 BRA `(.L_x_25) ;  /* 0xfffffff800941947 */ /* 0x000ff2000383ffff */
.L_x_18:
[----:B------:R-:W2:Y:S02]  /*1ce0*/  LDC R0, c[0x0][0x28c] ;  /* 0x0000a300ff007b82 */ /* 0x000ea40000000800 */
[----:B--2---:R-:W-:-:S13]  /*1cf0*/  ISETP.GE.AND P1, PT, R0, 0x1, PT ;  /* 0x000000010000780c */ /* 0x004fda0003f26270 */
[----:B------:R-:W-:Y:S05]  /*1d00*/  @!P1 BRA `(.L_x_26) ;  /* 0x0000000000489947 */ /* 0x000fea0003800000 */
[----:B------:R-:W-:Y:S05]  /*1d10*/  @!P0 BRA `(.L_x_27) ;  /* 0x0000000000048947 */ /* 0x000fea0003800000 */
[----:B------:R-:W-:Y:S01]  /*1d20*/  BPT.TRAP 0x1 ;  /* 0x000000040000795c */ /* 0x000fe20000300000 */
.L_x_27:
[----:B------:R-:W2:Y:S01]  /*1d30*/  S2UR UR7, SR_CgaCtaId ;  /* 0x00000000000779c3 */ /* 0x000ea20000008800 */
[----:B------:R-:W-:Y:S01]  /*1d40*/  UISETP.LT.AND UP0, UPT, UR40, 0x1, UPT ;  /* 0x000000012800788c */ /* 0x000fe2000bf01270 */
[----:B------:R-:W-:-:S03]  /*1d50*/  ISETP.GT.U32.AND P0, PT, R18, 0x1, PT ;  /* 0x000000011200780c */ /* 0x000fc60003f04070 */
[----:B------:R-:W-:-:S04]  /*1d60*/  USEL UR6, UR40, 0x1, UP0 ;  /* 0x0000000128067887 */ /* 0x000fc80008000000 */
[----:B------:R-:W-:-:S04]  /*1d70*/  UIADD3 UR6, UR39, UR40, -UR6 ;  /* 0x0000002827067290 */ /* 0x000fc8000fffe806 */
[----:B------:R-:W-:-:S04]  /*1d80*/  UIMAD.WIDE.U32 UR4, UR6, -0x55555555, URZ ;  /* 0xaaaaaaab060478a5 */ /* 0x000fc8000f8e003f */
[----:B------:R-:W-:-:S03]  /*1d90*/  USHF.R.U32.HI UR4, URZ, 0x2, UR5 ;  /* 0x000000023f047899 */ /* 0x000fc60008011605 */
[----:B------:R-:W-:Y:S01]  /*1da0*/  UMOV UR5, 0x400 ;  /* 0x0000040000057882 */ /* 0x000fe20000000000 */
[----:B------:R-:W-:Y:S02]  /*1db0*/  UIMAD UR6, UR4, -0x6, UR6 ;  /* 0xfffffffa040678a4 */ /* 0x000fe4000f8e0206 */
[----:B--2---:R-:W-:-:S04]  /*1dc0*/  ULEA UR5, UR7, UR5, 0x18 ;  /* 0x0000000507057291 */ /* 0x004fc8000f8ec03f */
[----:B------:R-:W-:-:S04]  /*1dd0*/  ULEA UR6, UR6, UR5, 0x3 ;  /* 0x0000000506067291 */ /* 0x000fc8000f8e183f */
[----:B------:R-:W-:-:S04]  /*1de0*/  UIADD3 UR6, UR6, 0x30, URZ ;  /* 0x0000003006067890 */ /* 0x000fc8000fffe03f */
[----:B------:R-:W-:-:S09]  /*1df0*/  UPRMT UR6, URZ, 0x654, UR6 ;  /* 0x000006543f067896 */ /* 0x000fd20008000006 */
[----:B------:R-:W-:Y:S01]  /*1e00*/  SYNCS.ARRIVE.TRANS64.RED.A1T0 RZ, [UR6], RZ ;  /* 0x000000ffffff79a7 */ /* 0x000fe20008100406 */
[----:B------:R-:W-:Y:S05]  /*1e10*/  @P0 BRA `(.L_x_26) ;  /* 0x0000000000040947 */ /* 0x000fea0003800000 */
[----:B------:R-:W-:Y:S01]  /*1e20*/  BPT.TRAP 0x1 ;  /* 0x000000040000795c */ /* 0x000fe20000300000 */
.L_x_26:
[----:B------:R-:W2:Y:S01]  /*1e30*/  LDC R4, c[0x0][0x288] ;  /* 0x0000a200ff047b82 */ /* 0x000ea20000000800 */
[----:B-1----:R-:W-:Y:S01]  /*1e40*/  LOP3.LUT R3, R28, 0x60, RZ, 0xc0, !PT ;  /* 0x000000601c037812 */ /* 0x002fe200078ec0ff */
[----:B------:R-:W-:Y:S01]  /*1e50*/  IMAD.SHL.U32 R13, R32, 0x8, RZ ;  /* 0x00000008200d7824 */ /* 0x000fe200078e00ff */
[----:B0-----:R-:W-:Y:S01]  /*1e60*/  SHF.R.U32.HI R2, RZ, 0x2, R28 ;  /* 0x00000002ff027819 */ /* 0x001fe2000001161c */
[----:B------:R-:W-:Y:S01]  /*1e70*/  UIADD3 UR39, UR40, UR39, URZ ;  /* 0x0000002728277290 */ /* 0x000fe2000fffe03f */
[----:B------:R-:W-:Y:S01]  /*1e80*/  SHF.R.U32.HI R11, RZ, 0x1, R3 ;  /* 0x00000001ff0b7819 */ /* 0x000fe20000011603 */
[----:B------:R-:W-:Y:S01]  /*1e90*/  IMAD.SHL.U32 R15, R30, 0x80, RZ ;  /* 0x000000801e0f7824 */ /* 0x000fe200078e00ff */
[----:B------:R-:W-:Y:S01]  /*1ea0*/  LOP3.LUT R3, R28, 0x3, RZ, 0xc0, !PT ;  /* 0x000000031c037812 */ /* 0x000fe200078ec0ff */
[----:B------:R-:W-:Y:S01]  /*1eb0*/  UISETP.GT.U32.AND UP0, UPT, UR39, 0x5, UPT ;  /* 0x000000052700788c */ /* 0x000fe2000bf04070 */
[----:B------:R-:W-:Y:S01]  /*1ec0*/  LOP3.LUT R0, R22, 0x1, RZ, 0xc0, !PT ;  /* 0x0000000116007812 */ /* 0x000fe200078ec0ff */
[----:B------:R-:W-:Y:S01]  /*1ed0*/  ULDC UR7, c[0x0][0x284] ;  /* 0x0000a10000077ab9 */ /* 0x000fe20000000800 */
[----:B------:R-:W-:Y:S01]  /*1ee0*/  LOP3.LUT R2, R2, 0x7, RZ, 0xc0, !PT ;  /* 0x0000000702027812 */ /* 0x000fe200078ec0ff */
[----:B------:R-:W-:Y:S01]  /*1ef0*/  UISETP.LT.U32.AND UP0, UPT, UR40, 0x6, UP0 ;  /* 0x000000062800788c */ /* 0x000fe20008701070 */
[----:B------:R-:W-:Y:S01]  /*1f00*/  SHF.R.S32.HI R39, RZ, 0x1f, R31 ;  /* 0x0000001fff277819 */ /* 0x000fe2000001141f */
[----:B------:R-:W-:Y:S01]  /*1f10*/  IMAD.SHL.U32 R9, R0, 0x40, RZ ;  /* 0x0000004000097824 */ /* 0x000fe200078e00ff */
[--C-:B------:R-:W-:Y:S01]  /*1f20*/  IADD3 R5, RZ, -R11, -R2.reuse ;  /* 0x8000000bff057210 */ /* 0x100fe20007ffe802 */
[----:B------:R-:W-:Y:S01]  /*1f30*/  UISETP.GE.U32.AND UP1, UPT, UR40, 0x6, UPT ;  /* 0x000000062800788c */ /* 0x000fe2000bf26070 */
[----:B------:R-:W-:Y:S01]  /*1f40*/  IMAD.WIDE R6, R30, 0x80, RZ ;  /* 0x000000801e067825 */ /* 0x000fe200078e02ff */
[----:B------:R-:W-:Y:S01]  /*1f50*/  ULDC.64 UR8, c[0x0][0x5d0] ;  /* 0x0001740000087ab9 */ /* 0x000fe20000000a00 */
[----:B------:R-:W-:Y:S01]  /*1f60*/  UIMAD.WIDE.U32 UR4, UR39, -0x55555555, URZ ;  /* 0xaaaaaaab270478a5 */ /* 0x000fe2000f8e003f */
[----:B------:R-:W-:Y:S01]  /*1f70*/  LOP3.LUT R9, R9, 0x40, R2, 0xe2, !PT ;  /* 0x0000004009097812 */ /* 0x000fe200078ee202 */
[----:B------:R-:W-:Y:S01]  /*1f80*/  USEL UR6, URZ, 0x1, !UP0 ;  /* 0x000000013f067887 */ /* 0x000fe2000c000000 */
[----:B------:R-:W-:Y:S01]  /*1f90*/  IMAD R0, R0, -0x40, R5 ;  /* 0xffffffc000007824 */ /* 0x000fe200078e0205 */
[----:B------:R-:W-:Y:S01]  /*1fa0*/  USHF.R.U32.HI UR4, URZ, 0x2, UR5 ;  /* 0x000000023f047899 */ /* 0x000fe20008011605 */
[----:B--2---:R-:W-:Y:S01]  /*1fb0*/  IMAD R8, R3, -0x2, R4 ;  /* 0xfffffffe03087824 */ /* 0x004fe200078e0204 */
[----:B------:R-:W-:Y:S01]  /*1fc0*/  ISETP.GE.AND P0, PT, R13, R4, PT ;  /* 0x000000040d00720c */ /* 0x000fe20003f06270 */
[----:B------:R-:W-:Y:S01]  /*1fd0*/  IMAD.SHL.U32 R4, R28, 0x2, RZ ;  /* 0x000000021c047824 */ /* 0x000fe200078e00ff */
[----:B------:R-:W-:Y:S01]  /*1fe0*/  ULOP3.LUT UR38, UR38, UR6, URZ, 0x3c, !UPT ;  /* 0x0000000626267292 */ /* 0x000fe2000f8e3c3f */
[----:B------:R-:W-:Y:S01]  /*1ff0*/  IMAD R2, R39, UR8, RZ ;  /* 0x0000000827027c24 */ /* 0x000fe2000f8e02ff */
[----:B------:R-:W-:Y:S01]  /*2000*/  ISETP.GE.OR P0, PT, R15, UR7, P0 ;  /* 0x000000070f007c0c */ /* 0x000fe20008706670 */
[----:B------:R-:W-:Y:S01]  /*2010*/  UIMAD UR39, UR4, -0x6, UR39 ;  /* 0xfffffffa042778a4 */ /* 0x000fe2000f8e0227 */
[----:B------:R-:W-:Y:S01]  /*2020*/  LOP3.LUT R4, R13, 0x6, R4, 0xf8, !PT ;  /* 0x000000060d047812 */ /* 0x000fe200078ef804 */
[----:B------:R-:W-:Y:S01]  /*2030*/  IMAD R21, R31, UR9, R2 ;  /* 0x000000091f157c24 */ /* 0x000fe2000f8e0202 */
[----:B------:R-:W-:Y:S01]  /*2040*/  @UP1 ULOP3.LUT UR38, UR38, 0x1, UR4, 0x78, !UPT ;  /* 0x0000000126261892 */ /* 0x000fe2000f8e7804 */
[----:B------:R-:W-:Y:S01]  /*2050*/  IADD3 R38, -R15, UR7, R0 ;  /* 0x000000070f267c10 */ /* 0x000fe2000fffe100 */
[----:B------:R-:W-:Y:S01]  /*2060*/  IMAD.IADD R40, R8, 0x1, -R13 ;  /* 0x0000000108287824 */ /* 0x000fe200078e0a0d */
[--C-:B------:R-:W-:Y:S01]  /*2070*/  SHF.R.S32.HI R5, RZ, 0x1f, R4.reuse ;  /* 0x0000001fff057819 */ /* 0x100fe20000011404 */
[----:B------:R-:W-:Y:S01]  /*2080*/  IMAD.MOV.U32 R30, RZ, RZ, -0x1 ;  /* 0xffffffffff1e7424 */ /* 0x000fe200078e00ff */
[----:B------:R-:W-:Y:S01]  /*2090*/  LOP3.LUT R41, R6, R9, R11, 0xfe, !PT ;  /* 0x0000000906297212 */ /* 0x000fe200078efe0b */
[----:B------:R-:W-:-:S04]  /*20a0*/  IMAD.WIDE.U32 R2, R31, UR8, R4 ;  /* 0x000000081f027c25 */ /* 0x000fc8000f8e0004 */
[----:B------:R-:W-:Y:S01]  /*20b0*/  IMAD.IADD R3, R3, 0x1, R21 ;  /* 0x0000000103037824 */ /* 0x000fe200078e0215 */
[----:B------:R-:W-:Y:S06]  /*20c0*/  @P0 BRA `(.L_x_28) ;  /* 0x0000000400d00947 */ /* 0x000fec0003800000 */
[----:B------:R-:W0:Y:S01]  /*20d0*/  LDC.64 R32, c[0x0][0x5c8] ;  /* 0x00017200ff207b82 */ /* 0x000e220000000a00 */
[----:B-----5:R-:W-:Y:S01]  /*20e0*/  FSETP.NEU.AND P0, PT, R29, RZ, PT ;  /* 0x000000ff1d00720b */ /* 0x020fe20003f0d000 */
[----:B------:R-:W-:Y:S01]  /*20f0*/  BSSY B0, `(.L_x_28) ;  /* 0x0000071000007945 */ /* 0x000fe20003800000 */
[-C--:B0-----:R-:W-:Y:S02]  /*2100*/  IMAD R0, R7, R32.reuse, RZ ;  /* 0x0000002007007224 */ /* 0x081fe400078e02ff */
[----:B------:R-:W-:-:S04]  /*2110*/  IMAD.WIDE.U32 R12, R41, R32, R2 ;  /* 0x00000020290c7225 */ /* 0x000fc800078e0002 */
[----:B------:R-:W-:-:S04]  /*2120*/  IMAD R3, R41, R33, R0 ;  /* 0x0000002129037224 */ /* 0x000fc800078e0200 */
[----:B------:R-:W-:Y:S01]  /*2130*/  IMAD.IADD R43, R13, 0x1, R3 ;  /* 0x000000010d2b7824 */ /* 0x000fe200078e0203 */
[----:B------:R-:W-:Y:S06]  /*2140*/  @!P0 BRA `(.L_x_29) ;  /* 0x0000000400448947 */ /* 0x000fec0003800000 */
[----:B------:R-:W0:Y:S01]  /*2150*/  LDC.64 R20, c[0x0][0x5b8] ;  /* 0x00016e00ff147b82 */ /* 0x000e220000000a00 */
[----:B------:R-:W-:Y:S01]  /*2160*/  ISETP.GT.AND P0, PT, R38, RZ, PT ;  /* 0x000000ff2600720c */ /* 0x000fe20003f04270 */
[----:B------:R-:W-:-:S03]  /*2170*/  ULDC.64 UR4, c[0x0][0x5c0] ;  /* 0x0001700000047ab9 */ /* 0x000fc60000000a00 */
[----:B------:R-:W-:-:S03]  /*2180*/  ISETP.GT.AND P1, PT, R40, RZ, P0 ;  /* 0x000000ff2800720c */ /* 0x000fc60000724270 */
[----:B------:R-:W1:Y:S08]  /*2190*/  LDC.64 R34, c[0x0][0x5b0] ;  /* 0x00016c00ff227b82 */ /* 0x000e700000000a00 */
[----:B------:R-:W2:Y:S01]  /*21a0*/  LDC.64 R36, c[0x0][0x5a8] ;  /* 0x00016a00ff247b82 */ /* 0x000ea20000000a00 */
[-C--:B0-----:R-:W-:Y:S02]  /*21b0*/  IMAD R0, R39, R20.reuse, RZ ;  /* 0x0000001427007224 */ /* 0x081fe400078e02ff */
[----:B------:R-:W-:-:S04]  /*21c0*/  IMAD.WIDE.U32 R14, R31, R20, R4 ;  /* 0x000000141f0e7225 */ /* 0x000fc800078e0004 */
[----:B------:R-:W-:Y:S02]  /*21d0*/  IMAD R21, R31, R21, R0 ;  /* 0x000000151f157224 */ /* 0x000fe400078e0200 */
[----:B-1----:R-:W-:Y:S02]  /*21e0*/  IMAD R6, R7, R34, RZ ;  /* 0x0000002207067224 */ /* 0x002fe400078e02ff */
[----:B------:R-:W-:Y:S02]  /*21f0*/  IMAD.IADD R7, R15, 0x1, R21 ;  /* 0x000000010f077824 */ /* 0x000fe400078e0215 */
[----:B------:R-:W-:Y:S02]  /*2200*/  IMAD R13, R41, R35, R6 ;  /* 0x00000023290d7224 */ /* 0x000fe400078e0206 */
[----:B------:R-:W-:-:S04]  /*2210*/  IMAD.MOV.U32 R6, RZ, RZ, R14 ;  /* 0x000000ffff067224 */ /* 0x000fc800078e000e */
[----:B------:R-:W-:-:S04]  /*2220*/  IMAD.WIDE.U32 R2, R41, R34, R6 ;  /* 0x0000002229027225 */ /* 0x000fc800078e0006 */
[----:B------:R-:W-:Y:S01]  /*2230*/  IMAD.IADD R0, R3, 0x1, R13 ;  /* 0x0000000103007824 */ /* 0x000fe200078e020d */
[----:B--2---:R-:W-:-:S04]  /*2240*/  LEA R8, P2, R2, R36, 0x1 ;  /* 0x0000002402087211 */ /* 0x004fc800078408ff */
[----:B------:R-:W-:-:S05]  /*2250*/  LEA.HI.X R9, R2, R37, R0, 0x1, P2 ;  /* 0x0000002502097211 */ /* 0x000fca00010f0c00 */
[----:B------:R0:W2:Y:S01]  /*2260*/  @P1 LDG.E.LTC128B.U16 R0, desc[UR36][R8.64] ;  /* 0x0000002408001981 */ /* 0x0000a2000c1e1520 */
[----:B------:R-:W-:Y:S01]  /*2270*/  IMAD.WIDE.U32 R10, R41, R34, R4 ;  /* 0x00000022290a7225 */ /* 0x000fe200078e0004 */
[----:B------:R-:W-:Y:S01]  /*2280*/  ISETP.GT.AND P0, PT, R40, 0x1, P0 ;  /* 0x000000012800780c */ /* 0x000fe20000704270 */
[----:B------:R-:W-:Y:S02]  /*2290*/  BSSY B1, `(.L_x_30) ;  /* 0x0000011000017945 */ /* 0x000fe40003800000 */
[----:B------:R-:W-:Y:S02]  /*22a0*/  IMAD.IADD R11, R13, 0x1, R11 ;  /* 0x000000010d0b7824 */ /* 0x000fe400078e020b */
[----:B------:R-:W-:-:S04]  /*22b0*/  IMAD.WIDE.U32 R10, R31, R20, R10 ;  /* 0x000000141f0a7225 */ /* 0x000fc800078e000a */
[----:B0-----:R-:W-:Y:S01]  /*22c0*/  IMAD.IADD R9, R21, 0x1, R11 ;  /* 0x0000000115097824 */ /* 0x001fe200078e020b */
[----:B------:R-:W-:Y:S01]  /*22d0*/  SHF.L.U64.HI R11, R34, 0x3, R35 ;  /* 0x00000003220b7819 */ /* 0x000fe20000010223 */
[----:B--2---:R-:W-:-:S04]  /*22e0*/  IMAD.U32 R2, R0, 0x10000, RZ ;  /* 0x0001000000027824 */ /* 0x004fc800078e00ff */
[----:B------:R-:W-:Y:S01]  /*22f0*/  FMUL R3, R2, R29 ;  /* 0x0000001d02037220 */ /* 0x000fe20000400000 */
[----:B------:R-:W-:-:S03]  /*2300*/  LEA R2, P2, R12, UR4, 0x1 ;  /* 0x000000040c027c11 */ /* 0x000fc6000f8408ff */
[----:B------:R-:W-:Y:S01]  /*2310*/  FFMA R24, R24, R23, R3 ;  /* 0x0000001718187223 */ /* 0x000fe20000000003 */
[----:B------:R-:W-:Y:S02]  /*2320*/  LEA.HI.X R3, R12, UR5, R43, 0x1, P2 ;  /* 0x000000050c037c11 */ /* 0x000fe400090f0c2b */
[C---:B------:R-:W-:Y:S02]  /*2330*/  LEA R8, P2, R10.reuse, R36, 0x1 ;  /* 0x000000240a087211 */ /* 0x040fe400078408ff */
[----:B------:R-:W-:Y:S02]  /*2340*/  F2FP.BF16.F32.PACK_AB R24, RZ, R24 ;  /* 0x00000018ff18723e */ /* 0x000fe400000010ff */
[----:B------:R-:W-:Y:S01]  /*2350*/  LEA.HI.X R9, R10, R37, R9, 0x1, P2 ;  /* 0x000000250a097211 */ /* 0x000fe200010f0c09 */
[----:B------:R-:W-:Y:S02]  /*2360*/  IMAD.SHL.U32 R10, R34, 0x8, RZ ;  /* 0x00000008220a7824 */ /* 0x000fe400078e00ff */
[----:B------:R0:W-:Y:S01]  /*2370*/  @P1 STG.E.U16 desc[UR36][R2.64], R24 ;  /* 0x0000001802001986 */ /* 0x0001e2000c101524 */
[----:B------:R-:W-:Y:S05]  /*2380*/  @!P0 BRA `(.L_x_31) ;  /* 0x0000000000048947 */ /* 0x000fea0003800000 */
[----:B------:R1:W5:Y:S02]  /*2390*/  LDG.E.LTC128B.U16 R0, desc[UR36][R8.64+0x2] ;  /* 0x0000022408007981 */ /* 0x000364000c1e1520 */
.L_x_31:
[----:B------:R-:W-:Y:S05]  /*23a0*/  BSYNC B1 ;  /* 0x0000000000017941 */ /* 0x000fea0003800000 */
.L_x_30:
[----:B------:R-:W-:Y:S01]  /*23b0*/  IMAD.WIDE.U32 R10, R41, R34, R10 ;  /* 0x00000022290a7225 */ /* 0x000fe200078e000a */
[----:B------:R-:W-:Y:S02]  /*23c0*/  ISETP.GT.AND P1, PT, R38, 0x8, PT ;  /* 0x000000082600780c */ /* 0x000fe40003f24270 */
[C---:B-----5:R-:W-:Y:S01]  /*23d0*/  PRMT R12, R0.reuse, 0x7610, R12 ;  /* 0x00007610000c7816 */ /* 0x060fe2000000000c */
[----:B------:R-:W-:Y:S01]  /*23e0*/  IMAD.U32 R6, R0, 0x10000, RZ ;  /* 0x0001000000067824 */ /* 0x000fe200078e00ff */
[----:B------:R-:W-:Y:S01]  /*23f0*/  IADD3 R14, P3, R14, R10, RZ ;  /* 0x0000000a0e0e7210 */ /* 0x000fe20007f7e0ff */
[----:B------:R-:W-:Y:S01]  /*2400*/  IMAD.IADD R15, R13, 0x1, R11 ;  /* 0x000000010d0f7824 */ /* 0x000fe200078e020b */
[----:B------:R-:W-:Y:S01]  /*2410*/  ISETP.GT.AND P2, PT, R40, RZ, P1 ;  /* 0x000000ff2800720c */ /* 0x000fe20000f44270 */
[----:B------:R-:W-:Y:S01]  /*2420*/  FMUL R6, R6, R29 ;  /* 0x0000001d06067220 */ /* 0x000fe20000400000 */
[----:B-1----:R-:W-:Y:S02]  /*2430*/  @P0 IMAD.MOV.U32 R8, RZ, RZ, R2 ;  /* 0x000000ffff080224 */ /* 0x002fe400078e0002 */
[----:B------:R-:W-:-:S02]  /*2440*/  IMAD.X R7, R15, 0x1, R7, P3 ;  /* 0x000000010f077824 */ /* 0x000fc400018e0607 */
[----:B------:R-:W-:Y:S01]  /*2450*/  FFMA R25, R25, R23, R6 ;  /* 0x0000001719197223 */ /* 0x000fe20000000006 */
[----:B------:R-:W-:Y:S01]  /*2460*/  LEA R6, P3, R14, R36, 0x1 ;  /* 0x000000240e067211 */ /* 0x000fe200078608ff */
[----:B------:R-:W-:-:S03]  /*2470*/  @P0 IMAD.MOV.U32 R9, RZ, RZ, R3 ;  /* 0x000000ffff090224 */ /* 0x000fc600078e0003 */
[----:B------:R-:W-:Y:S02]  /*2480*/  F2FP.BF16.F32.PACK_AB R25, RZ, R25 ;  /* 0x00000019ff19723e */ /* 0x000fe400000010ff */
[----:B------:R-:W-:-:S03]  /*2490*/  LEA.HI.X R7, R14, R37, R7, 0x1, P3 ;  /* 0x000000250e077211 */ /* 0x000fc600018f0c07 */
[----:B------:R1:W-:Y:S04]  /*24a0*/  @P0 STG.E.U16 desc[UR36][R8.64+0x2], R25 ;  /* 0x0000021908000986 */ /* 0x0003e8000c101524 */
[----:B------:R2:W3:Y:S01]  /*24b0*/  @P2 LDG.E.LTC128B.U16 R12, desc[UR36][R6.64] ;  /* 0x00000024060c2981 */ /* 0x0004e2000c1e1520 */
[C---:B------:R-:W-:Y:S01]  /*24c0*/  SHF.L.U64.HI R13, R32.reuse, 0x4, R33 ;  /* 0x00000004200d7819 */ /* 0x040fe20000010221 */
[----:B------:R-:W-:Y:S01]  /*24d0*/  BSSY B1, `(.L_x_32) ;  /* 0x0000011000017945 */ /* 0x000fe20003800000 */
[----:B0-----:R-:W-:Y:S02]  /*24e0*/  LEA R2, P0, R32, R2, 0x4 ;  /* 0x0000000220027211 */ /* 0x001fe400078020ff */
[----:B------:R-:W-:Y:S02]  /*24f0*/  IADD3 R4, P3, R4, R10, RZ ;  /* 0x0000000a04047210 */ /* 0x000fe40007f7e0ff */
[----:B------:R-:W-:Y:S01]  /*2500*/  ISETP.GT.AND P1, PT, R40, 0x1, P1 ;  /* 0x000000012800780c */ /* 0x000fe20000f24270 */
[----:B------:R-:W-:-:S02]  /*2510*/  IMAD.X R3, R13, 0x1, R3, P0 ;  /* 0x000000010d037824 */ /* 0x000fc400000e0603 */
[----:B------:R-:W-:Y:S02]  /*2520*/  IMAD.X R5, R5, 0x1, R15, P3 ;  /* 0x0000000105057824 */ /* 0x000fe400018e060f */
[----:B------:R-:W-:-:S03]  /*2530*/  IMAD.WIDE.U32 R4, R31, R20, R4 ;  /* 0x000000141f047225 */ /* 0x000fc600078e0004 */
[----:B--2---:R-:W-:Y:S01]  /*2540*/  LEA R6, P0, R4, R36, 0x1 ;  /* 0x0000002404067211 */ /* 0x004fe200078008ff */
[----:B---3--:R-:W-:-:S04]  /*2550*/  IMAD.U32 R0, R12, 0x10000, RZ ;  /* 0x000100000c007824 */ /* 0x008fc800078e00ff */
[----:B------:R-:W-:Y:S01]  /*2560*/  FMUL R11, R0, R29 ;  /* 0x0000001d000b7220 */ /* 0x000fe20000400000 */
[----:B------:R-:W-:-:S03]  /*2570*/  IMAD.IADD R0, R21, 0x1, R5 ;  /* 0x0000000115007824 */ /* 0x000fc600078e0205 */
[----:B------:R-:W-:Y:S02]  /*2580*/  FFMA R11, R26, R23, R11 ;  /* 0x000000171a0b7223 */ /* 0x000fe4000000000b */
[----:B------:R-:W-:-:S03]  /*2590*/  LEA.HI.X R7, R4, R37, R0, 0x1, P0 ;  /* 0x0000002504077211 */ /* 0x000fc600000f0c00 */
[----:B------:R-:W-:-:S05]  /*25a0*/  F2FP.BF16.F32.PACK_AB R11, RZ, R11 ;  /* 0x0000000bff0b723e */ /* 0x000fca00000010ff */
[----:B------:R1:W-:Y:S01]  /*25b0*/  @P2 STG.E.U16 desc[UR36][R2.64], R11 ;  /* 0x0000000b02002986 */ /* 0x0003e2000c101524 */
[----:B------:R-:W-:Y:S05]  /*25c0*/  @!P1 BRA `(.L_x_33) ;  /* 0x0000000000049947 */ /* 0x000fea0003800000 */
[----:B------:R0:W5:Y:S02]  /*25d0*/  LDG.E.LTC128B.U16 R12, desc[UR36][R6.64+0x2] ;  /* 0x00000224060c7981 */ /* 0x000164000c1e1520 */
.L_x_33:
[----:B------:R-:W-:Y:S05]  /*25e0*/  BSYNC B1 ;  /* 0x0000000000017941 */ /* 0x000fea0003800000 */
.L_x_32:
[----:B------:R-:W-:Y:S05]  /*25f0*/  @!P1 BRA `(.L_x_34) ;  /* 0x0000000000809947 */ /* 0x000fea0003800000 */
[----:B-----5:R-:W-:-:S04]  /*2600*/  IMAD.U32 R12, R12, 0x10000, RZ ;  /* 0x000100000c0c7824 */ /* 0x020fc800078e00ff */
[----:B------:R-:W-:-:S04]  /*2610*/  FMUL R12, R12, R29 ;  /* 0x0000001d0c0c7220 */ /* 0x000fc80000400000 */
[----:B------:R-:W-:-:S05]  /*2620*/  FFMA R12, R27, R23, R12 ;  /* 0x000000171b0c7223 */ /* 0x000fca000000000c */
[----:B------:R-:W-:-:S05]  /*2630*/  F2FP.BF16.F32.PACK_AB R12, RZ, R12 ;  /* 0x0000000cff0c723e */ /* 0x000fca00000010ff */
[----:B------:R2:W-:Y:S01]  /*2640*/  STG.E.U16 desc[UR36][R2.64+0x2], R12 ;  /* 0x0000020c02007986 */ /* 0x0005e2000c101524 */
[----:B------:R-:W-:Y:S05]  /*2650*/  BRA `(.L_x_34) ;  /* 0x0000000000687947 */ /* 0x000fea0003800000 */
.L_x_29:
[----:B------:R-:W-:Y:S01]  /*2660*/  ISETP.GT.AND P0, PT, R38, RZ, PT ;  /* 0x000000ff2600720c */ /* 0x000fe20003f04270 */
[----:B------:R-:W-:Y:S01]  /*2670*/  ULDC.64 UR4, c[0x0][0x5c0] ;  /* 0x0001700000047ab9 */ /* 0x000fe20000000a00 */
[-C--:B------:R-:W-:Y:S01]  /*2680*/  FMUL R24, R24, R23.reuse ;  /* 0x0000001718187220 */ /* 0x080fe20000400000 */
[----:B------:R-:W-:Y:S01]  /*2690*/  LEA R2, P3, R12, UR4, 0x1 ;  /* 0x000000040c027c11 */ /* 0x000fe2000f8608ff */
[-C--:B------:R-:W-:Y:S01]  /*26a0*/  FMUL R25, R25, R23.reuse ;  /* 0x0000001719197220 */ /* 0x080fe20000400000 */
[----:B------:R-:W-:Y:S01]  /*26b0*/  ISETP.GT.AND P2, PT, R40, RZ, P0 ;  /* 0x000000ff2800720c */ /* 0x000fe20000744270 */
[-C--:B------:R-:W-:Y:S01]  /*26c0*/  FMUL R26, R26, R23.reuse ;  /* 0x000000171a1a7220 */ /* 0x080fe20000400000 */
[----:B------:R-:W-:Y:S01]  /*26d0*/  ISETP.GT.AND P1, PT, R38, 0x8, PT ;  /* 0x000000082600780c */ /* 0x000fe20003f24270 */
[----:B------:R-:W-:Y:S01]  /*26e0*/  FMUL R27, R27, R23 ;  /* 0x000000171b1b7220 */ /* 0x000fe20000400000 */
[----:B------:R-:W-:Y:S02]  /*26f0*/  F2FP.BF16.F32.PACK_AB R24, RZ, R24 ;  /* 0x00000018ff18723e */ /* 0x000fe400000010ff */
[----:B------:R-:W-:-:S02]  /*2700*/  LEA.HI.X R3, R12, UR5, R43, 0x1, P3 ;  /* 0x000000050c037c11 */ /* 0x000fc400098f0c2b */
[C---:B------:R-:W-:Y:S02]  /*2710*/  ISETP.GT.AND P0, PT, R40.reuse, 0x1, P0 ;  /* 0x000000012800780c */ /* 0x040fe40000704270 */
[C---:B------:R-:W-:Y:S02]  /*2720*/  ISETP.GT.AND P3, PT, R40.reuse, RZ, P1 ;  /* 0x000000ff2800720c */ /* 0x040fe40000f64270 */
[----:B------:R-:W-:Y:S01]  /*2730*/  ISETP.GT.AND P1, PT, R40, 0x1, P1 ;  /* 0x000000012800780c */ /* 0x000fe20000f24270 */
[----:B------:R-:W-:Y:S01]  /*2740*/  @P2 STG.E.U16 desc[UR36][R2.64], R24 ;  /* 0x0000001802002986 */ /* 0x000fe2000c101524 */
[C---:B------:R-:W-:Y:S02]  /*2750*/  SHF.L.U64.HI R33, R32.reuse, 0x4, R33 ;  /* 0x0000000420217819 */ /* 0x040fe40000010221 */
[----:B------:R-:W-:Y:S02]  /*2760*/  LEA R4, P2, R32, R2, 0x4 ;  /* 0x0000000220047211 */ /* 0x000fe400078420ff */
[----:B------:R-:W-:-:S02]  /*2770*/  F2FP.BF16.F32.PACK_AB R25, RZ, R25 ;  /* 0x00000019ff19723e */ /* 0x000fc400000010ff */
[----:B------:R-:W-:Y:S01]  /*2780*/  F2FP.BF16.F32.PACK_AB R26, RZ, R26 ;  /* 0x0000001aff1a723e */ /* 0x000fe200000010ff */
[----:B------:R-:W-:Y:S01]  /*2790*/  IMAD.X R5, R33, 0x1, R3, P2 ;  /* 0x0000000121057824 */ /* 0x000fe200010e0603 */
[----:B------:R-:W-:Y:S01]  /*27a0*/  F2FP.BF16.F32.PACK_AB R27, RZ, R27 ;  /* 0x0000001bff1b723e */ /* 0x000fe200000010ff */
[----:B------:R0:W-:Y:S04]  /*27b0*/  @P0 STG.E.U16 desc[UR36][R2.64+0x2], R25 ;  /* 0x0000021902000986 */ /* 0x0001e8000c101524 */
[----:B------:R1:W-:Y:S01]  /*27c0*/  @P3 STG.E.U16 desc[UR36][R4.64], R26 ;  /* 0x0000001a04003986 */ /* 0x0003e2000c101524 */
[----:B0-----:R-:W-:Y:S02]  /*27d0*/  @P1 IMAD.MOV.U32 R2, RZ, RZ, R4 ;  /* 0x000000ffff021224 */ /* 0x001fe400078e0004 */
[----:B------:R-:W-:-:S05]  /*27e0*/  @P1 IMAD.MOV.U32 R3, RZ, RZ, R5 ;  /* 0x000000ffff031224 */ /* 0x000fca00078e0005 */
[----:B------:R1:W-:Y:S02]  /*27f0*/  @P1 STG.E.U16 desc[UR36][R2.64+0x2], R27 ;  /* 0x0000021b02001986 */ /* 0x0003e4000c101524 */
.L_x_34:
[----:B------:R-:W-:Y:S05]  /*2800*/  BSYNC B0 ;  /* 0x0000000000007941 */ /* 0x000fea0003800000 */
.L_x_28:
[----:B------:R-:W-:Y:S01]  /*2810*/  ULDC UR4, c[0x0][0xc] ;  /* 0x0000030000047ab9 */ /* 0x000fe20000000800 */
[----:B------:R-:W-:Y:S01]  /*2820*/  ULDC UR5, c[0x0][0x10] ;  /* 0x0000040000057ab9 */ /* 0x000fe20000000800 */
[----:B-12---:R-:W1:Y:S01]  /*2830*/  LDC R3, c[0x0][0x14] ;  /* 0x00000500ff037b82 */ /* 0x006e620000000800 */
[----:B------:R-:W-:Y:S01]  /*2840*/  UIMAD.WIDE.U32 UR4, UR4, UR5, URZ ;  /* 0x00000005040472a5 */ /* 0x000fe2000f8e003f */
[----:B------:R-:W-:Y:S01]  /*2850*/  PRMT R0, RZ, 0x7610, R0 ;  /* 0x00007610ff007816 */ /* 0x000fe20000000000 */
[----:B------:R-:W-:Y:S02]  /*2860*/  IMAD.MOV.U32 R32, RZ, RZ, -0x1 ;  /* 0xffffffffff207424 */ /* 0x000fe400078e00ff */
[----:B------:R-:W-:Y:S02]  /*2870*/  IMAD.MOV.U32 R31, RZ, RZ, -0x1 ;  /* 0xffffffffff1f7424 */ /* 0x000fe400078e00ff */
[----:B-1----:R-:W-:-:S04]  /*2880*/  IMAD.WIDE.U32 R16, R3, UR4, R16 ;  /* 0x0000000403107c25 */ /* 0x002fc8000f8e0010 */
[----:B------:R-:W-:Y:S01]  /*2890*/  IMAD R3, R3, UR5, RZ ;  /* 0x0000000503037c24 */ /* 0x000fe2000f8e02ff */
[----:B------:R-:W-:Y:S02]  /*28a0*/  ULDC.64 UR4, c[0x0][0x650] ;  /* 0x0001940000047ab9 */ /* 0x000fe40000000a00 */
[----:B------:R-:W-:Y:S01]  /*28b0*/  ISETP.GE.U32.AND P0, PT, R16, UR4, PT ;  /* 0x0000000410007c0c */ /* 0x000fe2000bf06070 */
[----:B------:R-:W-:-:S05]  /*28c0*/  IMAD.IADD R17, R17, 0x1, R3 ;  /* 0x0000000111117824 */ /* 0x000fca00078e0203 */
[----:B------:R-:W-:-:S13]  /*28d0*/  ISETP.GE.U32.AND.EX P0, PT, R17, UR5, PT, P0 ;  /* 0x0000000511007c0c */ /* 0x000fda000bf06100 */
[----:B------:R-:W-:Y:S05]  /*28e0*/  @P0 BRA `(.L_x_35) ;  /* 0x0000000400640947 */ /* 0x000fea0003800000 */
[----:B------:R-:W1:Y:S01]  /*28f0*/  S2R R10, SR_CTAID.X ;  /* 0x00000000000a7919 */ /* 0x000e620000002500 */
[----:B------:R-:W2:Y:S01]  /*2900*/  LDC.64 R8, c[0x0][0x628] ;  /* 0x00018a00ff087b82 */ /* 0x000ea20000000a00 */
[----:B------:R-:W-:Y:S01]  /*2910*/  ULDC UR4, c[0x0][0x150] ;  /* 0x0000540000047ab9 */ /* 0x000fe20000000800 */
[----:B0-----:R-:W-:Y:S01]  /*2920*/  IMAD.MOV.U32 R6, RZ, RZ, R16 ;  /* 0x000000ffff067224 */ /* 0x001fe200078e0010 */
[----:B------:R-:W0:Y:S01]  /*2930*/  S2R R20, SR_CTAID.Y ;  /* 0x0000000000147919 */ /* 0x000e220000002600 */
[----:B------:R-:W-:-:S04]  /*2940*/  IMAD.MOV.U32 R7, RZ, RZ, R17 ;  /* 0x000000ffff077224 */ /* 0x000fc800078e0011 */
[----:B------:R-:W3:Y:S08]  /*2950*/  LDC R15, c[0x0][0x144] ;  /* 0x00005100ff0f7b82 */ /* 0x000ef00000000800 */
[----:B------:R-:W4:Y:S08]  /*2960*/  LDC R0, c[0x0][0x630] ;  /* 0x00018c00ff007b82 */ /* 0x000f300000000800 */
[----:B-----5:R-:W0:Y:S01]  /*2970*/  LDC.64 R12, c[0x0][0x620] ;  /* 0x00018800ff0c7b82 */ /* 0x020e220000000a00 */
[----:B--2---:R-:W-:-:S04]  /*2980*/  ISETP.NE.U32.AND P0, PT, R8, RZ, PT ;  /* 0x000000ff0800720c */ /* 0x004fc80003f05070 */
[----:B------:R-:W-:Y:S02]  /*2990*/  ISETP.NE.AND.EX P0, PT, R9, RZ, PT, P0 ;  /* 0x000000ff0900720c */ /* 0x000fe40003f05300 */
[----:B-1----:R-:W-:-:S05]  /*29a0*/  I2FP.F32.U32 R2, R10 ;  /* 0x0000000a00027245 */ /* 0x002fca0000201000 */
[----:B------:R-:W-:-:S04]  /*29b0*/  FMUL R2, R2, UR4 ;  /* 0x0000000402027c20 */ /* 0x000fc80008400000 */
[----:B------:R1:W2:Y:S02]  /*29c0*/  F2I.U32.TRUNC.NTZ R14, R2 ;  /* 0x00000002000e7305 */ /* 0x0002a4000020f000 */
[----:B---34-:R-:W-:Y:S05]  /*29d0*/  @!P0 BRA `(.L_x_36) ;  /* 0x0000000000288947 */ /* 0x018fea0003800000 */
[----:B------:R-:W3:Y:S02]  /*29e0*/  LDC R3, c[0x0][0x634] ;  /* 0x00018d00ff037b82 */ /* 0x000ee40000000800 */
[----:B---3--:R-:W-:-:S05]  /*29f0*/  IADD3 R7, P0, R16, R3, RZ ;  /* 0x0000000310077210 */ /* 0x008fca0007f1e0ff */
[----:B------:R-:W-:-:S04]  /*2a00*/  IMAD.X R11, RZ, RZ, R17, P0 ;  /* 0x000000ffff0b7224 */ /* 0x000fc800000e0611 */
[----:B-1----:R-:W-:-:S04]  /*2a10*/  IMAD.WIDE.U32 R2, R11, R8, RZ ;  /* 0x000000080b027225 */ /* 0x002fc800078e00ff */
[----:B------:R-:W-:-:S04]  /*2a20*/  IMAD.WIDE.U32 R4, P0, R7, R9, R2 ;  /* 0x0000000907047225 */ /* 0x000fc80007800002 */
[----:B------:R-:W-:-:S04]  /*2a30*/  IMAD.WIDE.U32 R2, R7, R8, RZ ;  /* 0x0000000807027225 */ /* 0x000fc800078e00ff */
[----:B------:R-:W-:Y:S01]  /*2a40*/  IMAD.X R7, RZ, RZ, RZ, P0 ;  /* 0x000000ffff077224 */ /* 0x000fe200000e06ff */
[----:B------:R-:W-:Y:S01]  /*2a50*/  IADD3 RZ, P0, R3, R4, RZ ;  /* 0x0000000403ff7210 */ /* 0x000fe20007f1e0ff */
[----:B------:R-:W-:-:S04]  /*2a60*/  IMAD.MOV.U32 R6, RZ, RZ, R5 ;  /* 0x000000ffff067224 */ /* 0x000fc800078e0005 */
[----:B------:R-:W-:-:S08]  /*2a70*/  IMAD.WIDE.U32.X R6, R11, R9, R6, P0 ;  /* 0x000000090b067225 */ /* 0x000fd000000e0406 */
.L_x_36:
[----:B------:R-:W3:Y:S01]  /*2a80*/  LDC.64 R26, c[0x0][0x640] ;  /* 0x00019000ff1a7b82 */ /* 0x000ee20000000a00 */
[-CC-:B------:R-:W-:Y:S01]  /*2a90*/  SHF.R.U64 R31, R6, R0.reuse, R7.reuse ;  /* 0x00000000061f7219 */ /* 0x180fe20000001207 */
[----:B--2---:R-:W-:Y:S01]  /*2aa0*/  IMAD.MOV R14, RZ, RZ, -R14 ;  /* 0x000000ffff0e7224 */ /* 0x004fe200078e0a0e */
[----:B------:R-:W-:Y:S01]  /*2ab0*/  SHF.R.U32.HI R0, RZ, R0, R7 ;  /* 0x00000000ff007219 */ /* 0x000fe20000011607 */
[----:B------:R-:W-:Y:S01]  /*2ac0*/  ULDC UR4, c[0x0][0x154] ;  /* 0x0000550000047ab9 */ /* 0x000fe20000000800 */
[----:B------:R-:W-:Y:S01]  /*2ad0*/  IADD3 R5, P0, RZ, -R31, RZ ;  /* 0x8000001fff057210 */ /* 0x000fe20007f1e0ff */
[----:B------:R-:W-:Y:S02]  /*2ae0*/  IMAD R15, R15, R14, R10 ;  /* 0x0000000e0f0f7224 */ /* 0x000fe400078e020a */
[----:B------:R-:W2:Y:S01]  /*2af0*/  LDC R4, c[0x0][0x618] ;  /* 0x00018600ff047b82 */ /* 0x000ea20000000800 */
[----:B------:R-:W-:Y:S02]  /*2b00*/  IMAD.MOV.U32 R7, RZ, RZ, 0x1 ;  /* 0x00000001ff077424 */ /* 0x000fe400078e00ff */
[----:B------:R-:W-:-:S04]  /*2b10*/  IMAD.X R3, RZ, RZ, ~R0, P0 ;  /* 0x000000ffff037224 */ /* 0x000fc800000e0e00 */
[-C--:B0-----:R-:W-:Y:S01]  /*2b20*/  IMAD R0, R3, R12.reuse, RZ ;  /* 0x0000000c03007224 */ /* 0x081fe200078e02ff */
[----:B------:R-:W0:Y:S01]  /*2b30*/  LDC R6, c[0x0][0x608] ;  /* 0x00018200ff067b82 */ /* 0x000e220000000800 */
[----:B-1----:R-:W-:-:S04]  /*2b40*/  IMAD.WIDE.U32 R2, R5, R12, R16 ;  /* 0x0000000c05027225 */ /* 0x002fc800078e0010 */
[----:B------:R-:W-:Y:S01]  /*2b50*/  IMAD R5, R5, R13, R0 ;  /* 0x0000000d05057224 */ /* 0x000fe200078e0200 */
[----:B------:R-:W-:Y:S02]  /*2b60*/  I2FP.F32.U32 R0, R20 ;  /* 0x0000001400007245 */ /* 0x000fe40000201000 */
[----:B------:R-:W1:Y:S01]  /*2b70*/  LDC R24, c[0x0][0x658] ;  /* 0x00019600ff187b82 */ /* 0x000e620000000800 */
[----:B------:R-:W-:Y:S01]  /*2b80*/  IMAD.IADD R3, R3, 0x1, R5 ;  /* 0x0000000103037824 */ /* 0x000fe200078e0205 */
[----:B---3--:R-:W-:Y:S01]  /*2b90*/  ISETP.NE.U32.AND P0, PT, R26, RZ, PT ;  /* 0x000000ff1a00720c */ /* 0x008fe20003f05070 */
[----:B------:R-:W-:Y:S01]  /*2ba0*/  FMUL R0, R0, UR4 ;  /* 0x0000000400007c20 */ /* 0x000fe20008400000 */
[----:B------:R-:W-:Y:S02]  /*2bb0*/  IMAD.MOV.U32 R5, RZ, RZ, -0x1 ;  /* 0xffffffffff057424 */ /* 0x000fe400078e00ff */
[----:B------:R-:W-:Y:S01]  /*2bc0*/  ISETP.NE.AND.EX P0, PT, R27, RZ, PT, P0 ;  /* 0x000000ff1b00720c */ /* 0x000fe20003f05300 */
[----:B------:R3:W4:Y:S01]  /*2bd0*/  F2I.U32.TRUNC.NTZ R12, R0 ;  /* 0x00000000000c7305 */ /* 0x000722000020f000 */
[----:B------:R-:W3:Y:S01]  /*2be0*/  LDC R13, c[0x0][0x148] ;  /* 0x00005200ff0d7b82 */ /* 0x000ee20000000800 */
[----:B--2---:R-:W-:-:S02]  /*2bf0*/  SHF.R.U64 R10, R2, R4, R3 ;  /* 0x00000004020a7219 */ /* 0x004fc40000001203 */
[----:B------:R-:W-:-:S05]  /*2c00*/  SHF.R.U32.HI R3, RZ, R4, R3 ;  /* 0x00000004ff037219 */ /* 0x000fca0000011603 */
[----:B------:R-:W2:Y:S01]  /*2c10*/  LDC R14, c[0x0][0x600] ;  /* 0x00018000ff0e7b82 */ /* 0x000ea20000000800 */
[-CC-:B0-----:R-:W-:Y:S02]  /*2c20*/  SHF.R.U64 R8, R10, R6.reuse, R3.reuse ;  /* 0x000000060a087219 */ /* 0x181fe40000001203 */
[----:B------:R-:W-:-:S05]  /*2c30*/  SHF.R.U32.HI R3, RZ, R6, R3 ;  /* 0x00000006ff037219 */ /* 0x000fca0000011603 */
[----:B------:R-:W0:Y:S01]  /*2c40*/  LDC R25, c[0x0][0x648] ;  /* 0x00019200ff197b82 */ /* 0x000e220000000800 */
[-CC-:B-1----:R-:W-:Y:S02]  /*2c50*/  SHF.R.U64 R11, R8, R24.reuse, R3.reuse ;  /* 0x00000018080b7219 */ /* 0x182fe40000001203 */
[-C--:B------:R-:W-:Y:S02]  /*2c60*/  SHF.L.U32 R5, R5, R24.reuse, RZ ;  /* 0x0000001805057219 */ /* 0x080fe400000006ff */
[-C--:B------:R-:W-:Y:S01]  /*2c70*/  SHF.R.U32.HI R3, RZ, R24.reuse, R3 ;  /* 0x00000018ff037219 */ /* 0x080fe20000011603 */
[----:B------:R-:W-:Y:S01]  /*2c80*/  IMAD.MOV.U32 R2, RZ, RZ, R11 ;  /* 0x000000ffff027224 */ /* 0x000fe200078e000b */
[----:B------:R-:W-:Y:S01]  /*2c90*/  SHF.L.U32 R30, R7, R24, RZ ;  /* 0x00000018071e7219 */ /* 0x000fe200000006ff */
[----:B------:R-:W1:Y:S01]  /*2ca0*/  LDC R32, c[0x0][0x638] ;  /* 0x00018e00ff207b82 */ /* 0x000e620000000800 */
[----:B------:R-:W-:-:S07]  /*2cb0*/  LOP3.LUT R21, RZ, R5, RZ, 0x33, !PT ;  /* 0x00000005ff157212 */ /* 0x000fce00078e33ff */
[----:B------:R-:W0:Y:S01]  /*2cc0*/  LDC R33, c[0x0][0x610] ;  /* 0x00018400ff217b82 */ /* 0x000e220000000800 */
[----:B----4-:R-:W-:Y:S05]  /*2cd0*/  @!P0 BRA `(.L_x_37) ;  /* 0x0000000000288947 */ /* 0x010fea0003800000 */
[----:B---3--:R-:W3:Y:S02]  /*2ce0*/  LDC R0, c[0x0][0x64c] ;  /* 0x00019300ff007b82 */ /* 0x008ee40000000800 */
[----:B---3--:R-:W-:-:S05]  /*2cf0*/  IADD3 R7, P0, R11, R0, RZ ;  /* 0x000000000b077210 */ /* 0x008fca0007f1e0ff */
        /* <DEDUP_REMOVED lines=8> */
.L_x_37:
[----:B------:R-:W-:Y:S01]  /*2d80*/  ISETP.NE.AND P0, PT, R19, 0x1, PT ;  /* 0x000000011300780c */ /* 0x000fe20003f05270 */
[----:B--2---:R-:W-:Y:S01]  /*2d90*/  VIADD R5, R14, 0xffffffff ;  /* 0xffffffff0e057836 */ /* 0x004fe20000000000 */
[----:B0--3--:R-:W-:Y:S01]  /*2da0*/  SHF.R.U64 R0, R2, R25, R3 ;  /* 0x0000001902007219 */ /* 0x009fe20000001203 */
[----:B------:R-:W-:Y:S01]  /*2db0*/  IMAD.MOV R12, RZ, RZ, -R12 ;  /* 0x000000ffff0c7224 */ /* 0x000fe200078e0a0c */
[----:B------:R-:W-:-:S03]  /*2dc0*/  LOP3.LUT R3, R8, R21, RZ, 0xc0, !PT ;  /* 0x0000001508037212 */ /* 0x000fc600078ec0ff */
[----:B------:R-:W-:Y:S02]  /*2dd0*/  IMAD.MOV R2, RZ, RZ, -R0 ;  /* 0x000000ffff027224 */ /* 0x000fe400078e0a00 */
[----:B------:R-:W-:Y:S01]  /*2de0*/  IMAD R30, R30, R0, R3 ;  /* 0x000000001e1e7224 */ /* 0x000fe200078e0203 */
[----:B------:R-:W-:Y:S01]  /*2df0*/  LOP3.LUT R3, R10, R5, RZ, 0xc0, !PT ;  /* 0x000000050a037212 */ /* 0x000fe200078ec0ff */
[----:B-1----:R-:W-:Y:S02]  /*2e00*/  IMAD R0, R2, R32, R11 ;  /* 0x0000002002007224 */ /* 0x002fe400078e020b */
[----:B------:R-:W-:Y:S02]  /*2e10*/  @P0 IMAD R15, R13, R12, R20 ;  /* 0x0000000c0d0f0224 */ /* 0x000fe400078e0214 */
[----:B------:R-:W-:Y:S02]  /*2e20*/  IMAD R3, R0, R14, R3 ;  /* 0x0000000e00037224 */ /* 0x000fe400078e0203 */
[----:B------:R-:W-:-:S02]  /*2e30*/  IMAD R30, R30, R33, R15 ;  /* 0x000000211e1e7224 */ /* 0x000fc400078e020f */
[----:B------:R-:W-:-:S03]  /*2e40*/  IMAD.MOV.U32 R2, RZ, RZ, 0x1 ;  /* 0x00000001ff027424 */ /* 0x000fc600078e00ff */
[----:B------:R-:W-:Y:S02]  /*2e50*/  SEL R32, R3, R30, !P0 ;  /* 0x0000001e03207207 */ /* 0x000fe40004000000 */
[----:B------:R-:W-:Y:S02]  /*2e60*/  PRMT R0, R2, 0x7610, R0 ;  /* 0x0000761002007816 */ /* 0x000fe40000000000 */
[----:B------:R-:W-:-:S07]  /*2e70*/  SEL R30, R30, R3, !P0 ;  /* 0x000000031e1e7207 */ /* 0x000fce0004000000 */
.L_x_35:
[----:B------:R-:W-:-:S13]  /*2e80*/  LOP3.LUT P0, RZ, R0, 0xff, RZ, 0xc0, !PT ;  /* 0x000000ff00ff7812 */ /* 0x000fda000780c0ff */
[----:B------:R-:W-:Y:S05]  /*2e90*/  @P0 BRA `(.L_x_38) ;  /* 0xffffffe000380947 */ /* 0x000fea000383ffff */
[----:B------:R-:W-:Y:S05]  /*2ea0*/  EXIT ;  /* 0x000000000000794d */ /* 0x000fea0003800000 */
.L_x_3:
[----:B0-----:R-:W-:Y:S01]  /*2eb0*/  ULDC.64 UR4, c[0x0][0x650] ;  /* 0x0001940000047ab9 */ /* 0x001fe20000000a00 */
        /* <DEDUP_REMOVED lines=25> */
.L_x_40:
[-CC-:B------:R-:W-:Y:S01]  /*3050*/  SHF.R.U64 R13, R10, R14.reuse, R11.reuse ;  /* 0x0000000e0a0d7219 */ /* 0x180fe2000000120b */
[----:B------:R-:W0:Y:S01]  /*3060*/  LDC R12, c[0x0][0x618] ;  /* 0x00018600ff0c7b82 */ /* 0x000e220000000800 */
[----:B------:R-:W-:Y:S01]  /*3070*/  SHF.R.U32.HI R3, RZ, R14, R11 ;  /* 0x0000000eff037219 */ /* 0x000fe2000001160b */
[----:B------:R-:W-:Y:S01]  /*3080*/  ULDC UR4, c[0x0][0x150] ;  /* 0x0000540000047ab9 */ /* 0x000fe20000000800 */
[----:B------:R-:W-:Y:S02]  /*3090*/  IADD3 R5, P0, RZ, -R13, RZ ;  /* 0x8000000dff057210 */ /* 0x000fe40007f1e0ff */
[----:B------:R-:W-:-:S03]  /*30a0*/  I2FP.F32.U32 R6, R2 ;  /* 0x0000000200067245 */ /* 0x000fc60000201000 */
[----:B------:R-:W1:Y:S01]  /*30b0*/  LDC.64 R24, c[0x0][0x640] ;  /* 0x00019000ff187b82 */ /* 0x000e620000000a00 */
[----:B------:R-:W-:Y:S02]  /*30c0*/  IMAD.X R3, RZ, RZ, ~R3, P0 ;  /* 0x000000ffff037224 */ /* 0x000fe400000e0e03 */
[----:B------:R-:W-:Y:S01]  /*30d0*/  FMUL R9, R6, UR4 ;  /* 0x0000000406097c20 */ /* 0x000fe20008400000 */
[----:B------:R-:W-:Y:S01]  /*30e0*/  IMAD.WIDE.U32 R6, R5, R20, R16 ;  /* 0x0000001405067225 */ /* 0x000fe200078e0010 */
[----:B------:R-:W-:-:S03]  /*30f0*/  ULDC UR4, c[0x0][0x154] ;  /* 0x0000550000047ab9 */ /* 0x000fc60000000800 */
[----:B------:R-:W-:Y:S01]  /*3100*/  IMAD R8, R3, R20, RZ ;  /* 0x0000001403087224 */ /* 0x000fe200078e02ff */
[----:B------:R-:W2:Y:S01]  /*3110*/  LDC R11, c[0x0][0x144] ;  /* 0x00005100ff0b7b82 */ /* 0x000ea20000000800 */
[----:B------:R-:W3:Y:S02]  /*3120*/  F2I.U32.TRUNC.NTZ R9, R9 ;  /* 0x0000000900097305 */ /* 0x000ee4000020f000 */
[----:B------:R-:W-:Y:S02]  /*3130*/  IMAD R3, R5, R21, R8 ;  /* 0x0000001505037224 */ /* 0x000fe400078e0208 */
[----:B------:R-:W-:Y:S02]  /*3140*/  IMAD.MOV.U32 R8, RZ, RZ, 0x1 ;  /* 0x00000001ff087424 */ /* 0x000fe400078e00ff */
[----:B------:R-:W-:Y:S01]  /*3150*/  IMAD.IADD R3, R7, 0x1, R3 ;  /* 0x0000000107037824 */ /* 0x000fe200078e0203 */
[----:B------:R-:W4:Y:S04]  /*3160*/  LDC R14, c[0x0][0x608] ;  /* 0x00018200ff0e7b82 */ /* 0x000f280000000800 */
[----:B0-----:R-:W-:-:S02]  /*3170*/  SHF.R.U64 R10, R6, R12, R3 ;  /* 0x0000000c060a7219 */ /* 0x001fc40000001203 */
[----:B------:R-:W-:Y:S02]  /*3180*/  I2FP.F32.U32 R6, R4 ;  /* 0x0000000400067245 */ /* 0x000fe40000201000 */
[----:B------:R-:W0:Y:S01]  /*3190*/  LDC R23, c[0x0][0x658] ;  /* 0x00019600ff177b82 */ /* 0x000e220000000800 */
[----:B-1----:R-:W-:Y:S01]  /*31a0*/  ISETP.NE.U32.AND P0, PT, R24, RZ, PT ;  /* 0x000000ff1800720c */ /* 0x002fe20003f05070 */
[----:B---3--:R-:W-:Y:S01]  /*31b0*/  IMAD.MOV R5, RZ, RZ, -R9 ;  /* 0x000000ffff057224 */ /* 0x008fe200078e0a09 */
[----:B------:R-:W-:Y:S01]  /*31c0*/  SHF.R.U32.HI R3, RZ, R12, R3 ;  /* 0x0000000cff037219 */ /* 0x000fe20000011603 */
[----:B------:R-:W-:Y:S01]  /*31d0*/  FMUL R6, R6, UR4 ;  /* 0x0000000406067c20 */ /* 0x000fe20008400000 */
[----:B------:R-:W-:Y:S01]  /*31e0*/  ISETP.NE.AND.EX P0, PT, R25, RZ, PT, P0 ;  /* 0x000000ff1900720c */ /* 0x000fe20003f05300 */
[----:B------:R-:W-:Y:S02]  /*31f0*/  IMAD.MOV.U32 R12, RZ, RZ, -0x1 ;  /* 0xffffffffff0c7424 */ /* 0x000fe400078e00ff */
[----:B------:R-:W1:Y:S01]  /*3200*/  LDC R21, c[0x0][0x148] ;  /* 0x00005200ff157b82 */ /* 0x000e620000000800 */
[----:B--2---:R-:W-:-:S07]  /*3210*/  IMAD R22, R11, R5, R2 ;  /* 0x000000050b167224 */ /* 0x004fce00078e0202 */
[----:B------:R-:W2:Y:S01]  /*3220*/  LDC R20, c[0x0][0x600] ;  /* 0x00018000ff147b82 */ /* 0x000ea20000000800 */
[-CC-:B----4-:R-:W-:Y:S02]  /*3230*/  SHF.R.U64 R15, R10, R14.reuse, R3.reuse ;  /* 0x0000000e0a0f7219 */ /* 0x190fe40000001203 */
[----:B------:R-:W-:Y:S02]  /*3240*/  SHF.R.U32.HI R2, RZ, R14, R3 ;  /* 0x0000000eff027219 */ /* 0x000fe40000011603 */
[----:B------:R3:W4:Y:S03]  /*3250*/  F2I.U32.TRUNC.NTZ R14, R6 ;  /* 0x00000006000e7305 */ /* 0x000726000020f000 */
[----:B------:R-:W1:Y:S01]  /*3260*/  LDC R26, c[0x0][0x648] ;  /* 0x00019200ff1a7b82 */ /* 0x000e620000000800 */
[-C--:B0-----:R-:W-:Y:S02]  /*3270*/  SHF.L.U32 R5, R12, R23.reuse, RZ ;  /* 0x000000170c057219 */ /* 0x081fe400000006ff */
[----:B------:R-:W-:-:S02]  /*3280*/  SHF.R.U64 R12, R15, R23, R2 ;  /* 0x000000170f0c7219 */ /* 0x000fc40000001202 */
[-C--:B------:R-:W-:Y:S02]  /*3290*/  SHF.R.U32.HI R3, RZ, R23.reuse, R2 ;  /* 0x00000017ff037219 */ /* 0x080fe40000011602 */
[----:B------:R-:W-:Y:S01]  /*32a0*/  SHF.L.U32 R23, R8, R23, RZ ;  /* 0x0000001708177219 */ /* 0x000fe200000006ff */
[----:B------:R-:W0:Y:S01]  /*32b0*/  LDC R27, c[0x0][0x638] ;  /* 0x00018e00ff1b7b82 */ /* 0x000e220000000800 */
[----:B------:R-:W-:Y:S01]  /*32c0*/  LOP3.LUT R30, RZ, R5, RZ, 0x33, !PT ;  /* 0x00000005ff1e7212 */ /* 0x000fe200078e33ff */
[----:B------:R-:W-:-:S06]  /*32d0*/  IMAD.MOV.U32 R2, RZ, RZ, R12 ;  /* 0x000000ffff027224 */ /* 0x000fcc00078e000c */
[----:B------:R-:W0:Y:S01]  /*32e0*/  LDC R29, c[0x0][0x610] ;  /* 0x00018400ff1d7b82 */ /* 0x000e220000000800 */
[----:B---34-:R-:W-:Y:S05]  /*32f0*/  @!P0 BRA `(.L_x_41) ;  /* 0x0000000000288947 */ /* 0x018fea0003800000 */
[----:B------:R-:W3:Y:S02]  /*3300*/  LDC R5, c[0x0][0x64c] ;  /* 0x00019300ff057b82 */ /* 0x000ee40000000800 */
        /* <DEDUP_REMOVED lines=9> */
.L_x_41:
[----:B------:R-:W-:Y:S01]  /*33a0*/  ISETP.NE.AND P0, PT, R19, 0x1, PT ;  /* 0x000000011300780c */ /* 0x000fe20003f05270 */
[----:B--2---:R-:W-:Y:S01]  /*33b0*/  VIADD R9, R20, 0xffffffff ;  /* 0xffffffff14097836 */ /* 0x004fe20000000000 */
[----:B-1----:R-:W-:Y:S01]  /*33c0*/  SHF.R.U64 R3, R2, R26, R3 ;  /* 0x0000001a02037219 */ /* 0x002fe20000001203 */
[----:B------:R-:W-:Y:S01]  /*33d0*/  IMAD.MOV R14, RZ, RZ, -R14 ;  /* 0x000000ffff0e7224 */ /* 0x000fe200078e0a0e */
[----:B------:R-:W-:Y:S01]  /*33e0*/  LOP3.LUT R2, R15, R30, RZ, 0xc0, !PT ;  /* 0x0000001e0f027212 */ /* 0x000fe200078ec0ff */
[----:B------:R-:W-:Y:S02]  /*33f0*/  IMAD.MOV.U32 R6, RZ, RZ, R13 ;  /* 0x000000ffff067224 */ /* 0x000fe400078e000d */
[----:B------:R-:W-:Y:S02]  /*3400*/  IMAD.MOV R5, RZ, RZ, -R3 ;  /* 0x000000ffff057224 */ /* 0x000fe400078e0a03 */
[----:B------:R-:W-:Y:S01]  /*3410*/  IMAD R7, R23, R3, R2 ;  /* 0x0000000317077224 */ /* 0x000fe200078e0202 */
[----:B------:R-:W-:Y:S01]  /*3420*/  LOP3.LUT R3, R10, R9, RZ, 0xc0, !PT ;  /* 0x000000090a037212 */ /* 0x000fe200078ec0ff */
[----:B0-----:R-:W-:-:S02]  /*3430*/  IMAD R2, R5, R27, R12 ;  /* 0x0000001b05027224 */ /* 0x001fc400078e020c */
[----:B------:R-:W-:Y:S02]  /*3440*/  @P0 IMAD R22, R21, R14, R4 ;  /* 0x0000000e15160224 */ /* 0x000fe400078e0204 */
[----:B------:R-:W-:Y:S02]  /*3450*/  IMAD R2, R2, R20, R3 ;  /* 0x0000001402027224 */ /* 0x000fe400078e0203 */
[----:B------:R-:W-:Y:S02]  /*3460*/  IMAD R7, R7, R29, R22 ;  /* 0x0000001d07077224 */ /* 0x000fe400078e0216 */
[----:B------:R-:W-:-:S03]  /*3470*/  IMAD.MOV.U32 R5, RZ, RZ, 0x1 ;  /* 0x00000001ff057424 */ /* 0x000fc600078e00ff */
[----:B------:R-:W-:Y:S02]  /*3480*/  SEL R12, R2, R7, !P0 ;  /* 0x00000007020c7207 */ /* 0x000fe40004000000 */
[----:B------:R-:W-:-:S07]  /*3490*/  SEL R7, R7, R2, !P0 ;  /* 0x0000000207077207 */ /* 0x000fce0004000000 */
.L_x_39:
[----:B------:R-:W-:-:S08]  /*34a0*/  NOP ;  /* 0x0000000000007918 */ /* 0x000fd00000000000 */
[----:B------:R-:W0:-:S00]  /*34b0*/  USETMAXREG.DEALLOC.CTAPOOL 0x28 ;  /* 0x00000028000079c8 */ /* 0x000e0000080e0500 */
[----:B0-----:R-:W-:-:S13]  /*34c0*/  ISETP.NE.AND P0, PT, R0, RZ, PT ;  /* 0x000000ff0000720c */ /* 0x001fda0003f05270 */
[----:B------:R-:W-:Y:S05]  /*34d0*/  @P0 EXIT ;  /* 0x000000000000094d */ /* 0x000fea0003800000 */
[----:B------:R-:W-:Y:S01]  /*34e0*/  LOP3.LUT P0, RZ, R5, 0xff, RZ, 0xc0, !PT ;  /* 0x000000ff05ff7812 */ /* 0x000fe2000780c0ff */
[----:B------:R-:W-:Y:S02]  /*34f0*/  IMAD.MOV.U32 R8, RZ, RZ, 0x1 ;  /* 0x00000001ff087424 */ /* 0x000fe400078e00ff */
[----:B------:R-:W-:-:S10]  /*3500*/  IMAD.MOV.U32 R11, RZ, RZ, RZ ;  /* 0x000000ffff0b7224 */ /* 0x000fd400078e00ff */
[----:B------:R-:W-:Y:S05]  /*3510*/  @!P0 BRA `(.L_x_42) ;  /* 0x0000000c00608947 */ /* 0x000fea0003800000 */
[----:B------:R-:W0:Y:S01]  /*3520*/  LDC R0, c[0x0][0x28c] ;  /* 0x0000a300ff007b82 */ /* 0x000e220000000800 */
[----:B------:R-:W-:Y:S01]  /*3530*/  ULDC UR4, c[0x0][0x658] ;  /* 0x0001960000047ab9 */ /* 0x000fe20000000800 */
[----:B------:R-:W-:Y:S01]  /*3540*/  UMOV UR5, 0xffffffff ;  /* 0xffffffff00057882 */ /* 0x000fe20000000000 */
[----:B------:R-:W-:Y:S01]  /*3550*/  UMOV UR7, 0x1 ;  /* 0x0000000100077882 */ /* 0x000fe20000000000 */
[----:B------:R-:W-:Y:S01]  /*3560*/  USHF.L.U32 UR8, UR5, UR4, URZ ;  /* 0x0000000405087299 */ /* 0x000fe2000800063f */
[C---:B------:R-:W-:Y:S01]  /*3570*/  LOP3.LUT P2, RZ, R28.reuse, 0x7f, RZ, 0xc0, !PT ;  /* 0x0000007f1cff7812 */ /* 0x040fe2000784c0ff */
[----:B------:R-:W-:Y:S01]  /*3580*/  ULDC UR6, c[0x0][0xc] ;  /* 0x0000030000067ab9 */ /* 0x000fe20000000800 */
[----:B------:R-:W-:Y:S01]  /*3590*/  USHF.L.U32 UR4, UR7, UR4, URZ ;  /* 0x0000000407047299 */ /* 0x000fe2000800063f */
[----:B------:R-:W-:Y:S01]  /*35a0*/  LOP3.LUT P1, RZ, R28, 0x1f, RZ, 0xc0, !PT ;  /* 0x0000001f1cff7812 */ /* 0x000fe2000782c0ff */
[----:B------:R-:W-:Y:S01]  /*35b0*/  BSSY B0, `(.L_x_42) ;  /* 0x00000ce000007945 */ /* 0x000fe20003800000 */
[----:B------:R-:W-:Y:S01]  /*35c0*/  ULDC UR7, c[0x0][0x10] ;  /* 0x0000040000077ab9 */ /* 0x000fe20000000800 */
[----:B------:R-:W-:Y:S01]  /*35d0*/  ULDC UR5, c[0x0][0x14] ;  /* 0x0000050000057ab9 */ /* 0x000fe20000000800 */
[----:B------:R-:W-:Y:S01]  /*35e0*/  UIMAD.WIDE.U32 UR6, UR6, UR7, URZ ;  /* 0x00000007060672a5 */ /* 0x000fe2000f8e003f */
[----:B------:R-:W-:Y:S01]  /*35f0*/  IMAD.MOV.U32 R9, RZ, RZ, 0x1 ;  /* 0x00000001ff097424 */ /* 0x000fe200078e00ff */
[----:B------:R-:W-:Y:S01]  /*3600*/  PLOP3.LUT P1, PT, P1, P2, PT, 0x8a, 0x0 ;  /* 0x000000000000781c */ /* 0x000fe20000f25172 */
[----:B------:R-:W-:Y:S01]  /*3610*/  IMAD.MOV.U32 R8, RZ, RZ, 0x1 ;  /* 0x00000001ff087424 */ /* 0x000fe200078e00ff */
[----:B------:R-:W-:Y:S01]  /*3620*/  UIMAD.WIDE.U32 UR22, UR6, UR5, URZ ;  /* 0x00000005061672a5 */ /* 0x000fe2000f8e003f */
[----:B------:R-:W-:Y:S01]  /*3630*/  LOP3.LUT R10, R18, 0x2, RZ, 0xfc, !PT ;  /* 0x00000002120a7812 */ /* 0x000fe200078efcff */
[----:B------:R-:W-:Y:S01]  /*3640*/  UIMAD UR13, UR7, UR5, URZ ;  /* 0x00000005070d72a4 */ /* 0x000fe2000f8e023f */
[----:B------:R-:W-:Y:S01]  /*3650*/  IMAD.MOV.U32 R11, RZ, RZ, RZ ;  /* 0x000000ffff0b7224 */ /* 0x000fe200078e00ff */
[----:B------:R-:W-:-:S02]  /*3660*/  ULOP3.LUT UR5, URZ, UR8, URZ, 0x33, !UPT ;  /* 0x000000083f057292 */ /* 0x000fc4000f8e333f */
[----:B------:R-:W-:Y:S01]  /*3670*/  UIADD3 UR13, UR23, UR13, URZ ;  /* 0x0000000d170d7290 */ /* 0x000fe2000fffe03f */
[----:B0-----:R-:W-:Y:S01]  /*3680*/  VIADD R0, R0, 0x7f ;  /* 0x0000007f00007836 */ /* 0x001fe20000000000 */
[----:B------:R-:W-:-:S04]  /*3690*/  ULDC.64 UR30, c[0x0][0x198] ;  /* 0x00006600001e7ab9 */ /* 0x000fc80000000a00 */
[----:B------:R-:W-:-:S04]  /*36a0*/  SHF.R.S32.HI R3, RZ, 0x1f, R0 ;  /* 0x0000001fff037819 */ /* 0x000fc80000011400 */
[----:B------:R-:W-:-:S04]  /*36b0*/  LEA.HI R0, R3, R0, RZ, 0x7 ;  /* 0x0000000003007211 */ /* 0x000fc800078f38ff */
[----:B------:R-:W-:-:S07]  /*36c0*/  SHF.R.S32.HI R0, RZ, 0x7, R0 ;  /* 0x00000007ff007819 */ /* 0x000fce0000011400 */
.L_x_54:
[----:B------:R-:W-:-:S03]  /*36d0*/  UMOV UR6, 0xffffffff ;  /* 0xffffffff00067882 */ /* 0x000fc60000000000 */
[----:B------:R-:W-:Y:S05]  /*36e0*/  BRA.DIV UR6, `(.L_x_43) ;  /* 0x0000001206207947 */ /* 0x000fea000b800000 */
[----:B------:R-:W-:-:S13]  /*36f0*/  ELECT P0, URZ, PT ;  /* 0x00000000003f782f */ /* 0x000fda0003800000 */
.L_x_67:
[----:B------:R-:W0:Y:S01]  /*3700*/  LDC R2, c[0x0][0x28c] ;  /* 0x0000a300ff027b82 */ /* 0x000e220000000800 */
[----:B------:R-:W-:Y:S01]  /*3710*/  BSSY B1, `(.L_x_44) ;  /* 0x0000043000017945 */ /* 0x000fe20003800000 */
[----:B0-----:R-:W-:-:S13]  /*3720*/  ISETP.LT.OR P0, PT, R2, 0x1, !P0 ;  /* 0x000000010200780c */ /* 0x001fda0004701670 */
[----:B------:R-:W-:Y:S05]  /*3730*/  @P0 BRA `(.L_x_45) ;  /* 0x0000000400000947 */ /* 0x000fea0003800000 */
[----:B------:R-:W-:Y:S02]  /*3740*/  IMAD.SHL.U32 R7, R7, 0x80, RZ ;  /* 0x0000008007077824 */ /* 0x000fe400078e00ff */
[----:B------:R-:W-:Y:S02]  /*3750*/  IMAD.SHL.U32 R12, R12, 0x8, RZ ;  /* 0x000000080c0c7824 */ /* 0x000fe400078e00ff */
[----:B------:R-:W-:Y:S02]  /*3760*/  VIADD R15, R0, 0x1 ;  /* 0x00000001000f7836 */ /* 0x000fe40000000000 */
[----:B------:R-:W-:Y:S02]  /*3770*/  IMAD.MOV.U32 R20, RZ, RZ, RZ ;  /* 0x000000ffff147224 */ /* 0x000fe400078e00ff */
[----:B------:R-:W-:Y:S02]  /*3780*/  IMAD.MOV.U32 R2, RZ, RZ, R8 ;  /* 0x000000ffff027224 */ /* 0x000fe400078e0008 */
[----:B------:R-:W-:-:S07]  /*3790*/  IMAD.MOV.U32 R3, RZ, RZ, R11 ;  /* 0x000000ffff037224 */ /* 0x000fce00078e000b */
.L_x_49:
[----:B------:R-:W0:Y:S01]  /*37a0*/  S2R R5, SR_CgaCtaId ;  /* 0x0000000000057919 */ /* 0x000e220000008800 */
[----:B------:R-:W-:-:S04]  /*37b0*/  MOV R4, 0x400 ;  /* 0x0000040000047802 */ /* 0x000fc80000000f00 */
[----:B0-----:R-:W-:Y:S02]  /*37c0*/  LEA R14, R5, R4, 0x18 ;  /* 0x00000004050e7211 */ /* 0x001fe400078ec0ff */
[----:B------:R-:W-:Y:S01]  /*37d0*/  SHF.L.U32 R4, R2, 0x1f, RZ ;  /* 0x0000001f02047819 */ /* 0x000fe200000006ff */
[----:B------:R-:W0:Y:S02]  /*37e0*/  @!P2 LDC R5, c[0x0][0x500] ;  /* 0x00014000ff05ab82 */ /* 0x000e240000000800 */
[----:B------:R-:W-:-:S04]  /*37f0*/  IMAD R13, R3, 0x8, R14 ;  /* 0x00000008030d7824 */ /* 0x000fc800078e020e */
[----:B------:R-:W1:Y:S02]  /*3800*/  SYNCS.PHASECHK.TRANS64.TRYWAIT P0, [R13+URZ+0x30], R4 ;  /* 0x000030040d0075a7 */ /* 0x000e64000800017f */
[----:B-1----:R-:W-:Y:S05]  /*3810*/  @!P0 BRA `(.L_x_46) ;  /* 0x0000000c00f88947 */ /* 0x002fea0003800000 */
.L_x_68:
[----:B-1----:R-:W-:Y:S01]  /*3820*/  PRMT R4, R10, 0x9910, RZ ;  /* 0x000099100a047816 */ /* 0x002fe200000000ff */
[----:B0-----:R0:W-:Y:S03]  /*3830*/  @!P2 SYNCS.ARRIVE.TRANS64 RZ, [R13+URZ], R5 ;  /* 0x000000050dffa9a7 */ /* 0x0011e6000800003f */
[----:B------:R-:W-:-:S13]  /*3840*/  ISETP.NE.AND P0, PT, R4, 0x2, PT ;  /* 0x000000020400780c */ /* 0x000fda0003f05270 */
[----:B0-----:R-:W-:Y:S05]  /*3850*/  @P0 BRA `(.L_x_47) ;  /* 0x0000000000040947 */ /* 0x001fea0003800000 */
[----:B------:R-:W-:Y:S01]  /*3860*/  BPT.TRAP 0x1 ;  /* 0x000000040000795c */ /* 0x000fe20000300000 */
.L_x_47:
[----:B------:R-:W-:Y:S05]  /*3870*/  @P1 BRA `(.L_x_48) ;  /* 0x0000000000041947 */ /* 0x000fea0003800000 */
[----:B------:R-:W-:Y:S01]  /*3880*/  BPT.TRAP 0x1 ;  /* 0x000000040000795c */ /* 0x000fe20000300000 */
.L_x_48:
[C-C-:B------:R-:W-:Y:S01]  /*3890*/  IMAD R4, R3.reuse, 0x8000, R14.reuse ;  /* 0x0000800003047824 */ /* 0x140fe200078e020e */
[----:B------:R-:W-:Y:S01]  /*38a0*/  R2UR UR34, R20 ;  /* 0x00000000142272ca */ /* 0x000fe200000e0000 */
[----:B------:R-:W-:Y:S01]  /*38b0*/  IMAD R14, R3, 0x800, R14 ;  /* 0x00000800030e7824 */ /* 0x000fe200078e020e */
[----:B------:R-:W-:Y:S01]  /*38c0*/  R2UR UR33, R13 ;  /* 0x000000000d2172ca */ /* 0x000fe200000e0000 */
[----:B------:R-:W-:Y:S01]  /*38d0*/  VIADD R15, R15, 0xffffffff ;  /* 0xffffffff0f0f7836 */ /* 0x000fe20000000000 */
[----:B------:R-:W-:Y:S01]  /*38e0*/  R2UR UR24, R4 ;  /* 0x00000000041872ca */ /* 0x000fe200000e0000 */
[----:B------:R-:W-:Y:S01]  /*38f0*/  UIADD3 UR6, UP0, UR30, 0xf0, URZ ;  /* 0x000000f01e067890 */ /* 0x000fe2000ff1e03f */
[----:B------:R-:W-:Y:S01]  /*3900*/  R2UR UR8, R14 ;  /* 0x000000000e0872ca */ /* 0x000fe200000e0000 */
[----:B------:R-:W-:Y:S01]  /*3910*/  UIADD3 UR38, UP1, UR30, 0x1f0, URZ ;  /* 0x000001f01e267890 */ /* 0x000fe2000ff3e03f */
[----:B------:R-:W-:Y:S01]  /*3920*/  R2UR UR36, R6 ;  /* 0x00000000062472ca */ /* 0x000fe200000e0000 */
[----:B------:R-:W-:Y:S01]  /*3930*/  UIADD3.X UR7, URZ, UR31, URZ, UP0, !UPT ;  /* 0x0000001f3f077290 */ /* 0x000fe200087fe43f */
[----:B------:R-:W-:Y:S01]  /*3940*/  R2UR UR35, R7 ;  /* 0x00000000072372ca */ /* 0x000fe200000e0000 */
[----:B------:R-:W-:Y:S01]  /*3950*/  UIADD3.X UR39, URZ, UR31, URZ, UP1, !UPT ;  /* 0x0000001f3f277290 */ /* 0x000fe20008ffe43f */
[----:B------:R-:W-:Y:S01]  /*3960*/  R2UR UR19, R12 ;  /* 0x000000000c1372ca */ /* 0x000fe200000e0000 */
[----:B------:R-:W-:Y:S01]  /*3970*/  UIADD3 UR26, UR34, 0x40, URZ ;  /* 0x00000040221a7890 */ /* 0x000fe2000fffe03f */
[----:B------:R-:W-:Y:S01]  /*3980*/  ISETP.GT.AND P3, PT, R15, 0x1, PT ;  /* 0x000000010f00780c */ /* 0x000fe20003f64270 */
[----:B------:R-:W-:Y:S01]  /*3990*/  VIADD R3, R3, 0x1 ;  /* 0x0000000103037836 */ /* 0x000fe20000000000 */
[----:B------:R-:W-:Y:S01]  /*39a0*/  UMOV UR14, 0x0 ;  /* 0x00000000000e7882 */ /* 0x000fe20000000000 */
[----:B------:R-:W-:Y:S01]  /*39b0*/  UIADD3 UR32, UR24, 0x180, URZ ;  /* 0x0000018018207890 */ /* 0x000fe2000fffe03f */
[----:B------:R-:W-:Y:S01]  /*39c0*/  VIADD R20, R20, 0x80 ;  /* 0x0000008014147836 */ /* 0x000fe20000000000 */
[----:B------:R-:W-:Y:S01]  /*39d0*/  UIADD3 UR24, UR24, 0x4180, URZ ;  /* 0x0000418018187890 */ /* 0x000fe2000fffe03f */
[----:B------:R-:W-:Y:S01]  /*39e0*/  ISETP.NE.AND P0, PT, R3, 0x6, PT ;  /* 0x000000060300780c */ /* 0x000fe20003f05270 */
[----:B------:R-:W-:-:S02]  /*39f0*/  UIADD3 UR16, UR8, 0x30180, URZ ;  /* 0x0003018008107890 */ /* 0x000fc4000fffe03f */
[----:B------:R-:W-:Y:S01]  /*3a00*/  UIADD3 UR8, UR8, 0x30580, URZ ;  /* 0x0003058008087890 */ /* 0x000fe2000fffe03f */
[----:B------:R-:W-:Y:S01]  /*3a10*/  SEL R5, RZ, 0x1, P0 ;  /* 0x00000001ff057807 */ /* 0x000fe20000000000 */
[----:B------:R-:W-:Y:S01]  /*3a20*/  UMOV UR15, 0x10000000 ;  /* 0x10000000000f7882 */ /* 0x000fe20000000000 */
[----:B------:R-:W-:Y:S01]  /*3a30*/  UMOV UR25, UR33 ;  /* 0x0000002100197c82 */ /* 0x000fe20008000000 */
[----:B------:R-:W-:Y:S01]  /*3a40*/  UMOV UR28, UR36 ;  /* 0x00000024001c7c82 */ /* 0x000fe20008000000 */
[----:B------:R-:W-:Y:S01]  /*3a50*/  UMOV UR27, UR35 ;  /* 0x00000023001b7c82 */ /* 0x000fe20008000000 */
[----:B------:R-:W-:Y:S01]  /*3a60*/  UMOV UR17, UR33 ;  /* 0x0000002100117c82 */ /* 0x000fe20008000000 */
[----:B------:R-:W-:Y:S01]  /*3a70*/  UMOV UR18, UR34 ;  /* 0x0000002200127c82 */ /* 0x000fe20008000000 */
[----:B------:R-:W-:Y:S01]  /*3a80*/  UMOV UR20, UR36 ;  /* 0x0000002400147c82 */ /* 0x000fe20008000000 */
[----:B------:R0:W-:Y:S01]  /*3a90*/  UTMALDG.3D [UR32], [UR6], desc[UR14] ;  /* 0x00000e20060075b4 */ /* 0x0001e20008011000 */
[----:B------:R-:W-:Y:S01]  /*3aa0*/  UMOV UR9, UR33 ;  /* 0x0000002100097c82 */ /* 0x000fe20008000000 */
[----:B------:R-:W-:Y:S01]  /*3ab0*/  UMOV UR11, UR19 ;  /* 0x00000013000b7c82 */ /* 0x000fe20008000000 */
[----:B------:R-:W-:Y:S01]  /*3ac0*/  UMOV UR12, UR36 ;  /* 0x00000024000c7c82 */ /* 0x000fe20008000000 */
[----:B------:R-:W-:Y:S01]  /*3ad0*/  UMOV UR10, UR26 ;  /* 0x0000001a000a7c82 */ /* 0x000fe20008000000 */
[----:B------:R-:W-:-:S02]  /*3ae0*/  LOP3.LUT R2, R2, R5, RZ, 0x3c, !PT ;  /* 0x0000000502027212 */ /* 0x000fc400078e3cff */
[----:B------:R-:W-:Y:S01]  /*3af0*/  SEL R3, R3, RZ, P0 ;  /* 0x000000ff03037207 */ /* 0x000fe20000000000 */
[----:B------:R0:W-:Y:S01]  /*3b00*/  UTMALDG.3D [UR24], [UR6], desc[UR14] ;  /* 0x00000e18060075b4 */ /* 0x0001e20008011000 */
[----:B------:R0:W-:Y:S01]  /*3b10*/  UTMALDG.3D [UR16], [UR38], desc[UR14] ;  /* 0x00000e10260075b4 */ /* 0x0001e20008011000 */
[----:B------:R0:W-:Y:S02]  /*3b20*/  UTMALDG.3D [UR8], [UR38], desc[UR14] ;  /* 0x00000e08260075b4 */ /* 0x0001e40008011000 */
[----:B0-----:R-:W-:Y:S05]  /*3b30*/  @P3 BRA `(.L_x_49) ;  /* 0xfffffffc00183947 */ /* 0x001fea000383ffff */
.L_x_45:
[----:B------:R-:W-:Y:S05]  /*3b40*/  BSYNC B1 ;  /* 0x0000000000017941 */ /* 0x000fea0003800000 */
.L_x_44:
[----:B------:R-:W-:Y:S01]  /*3b50*/  LOP3.LUT P3, RZ, R9, 0xff, RZ, 0xc0, !PT ;  /* 0x000000ff09ff7812 */ /* 0x000fe2000786c0ff */
[----:B------:R-:W-:Y:S01]  /*3b60*/  IMAD.IADD R4, R0, 0x1, R11 ;  /* 0x0000000100047824 */ /* 0x000fe200078e020b */
[----:B------:R-:W-:Y:S01]  /*3b70*/  IADD3 R16, P4, R16, UR22, RZ ;  /* 0x0000001610107c10 */ /* 0x000fe2000ff9e0ff */
[----:B------:R-:W-:Y:S01]  /*3b80*/  ULDC.64 UR6, c[0x0][0x650] ;  /* 0x0001940000067ab9 */ /* 0x000fe20000000a00 */
[----:B------:R-:W-:Y:S01]  /*3b90*/  BSSY B1, `(.L_x_50) ;  /* 0x000006d000017945 */ /* 0x000fe20003800000 */
[----:B------:R-:W-:Y:S01]  /*3ba0*/  IMAD.MOV.U32 R7, RZ, RZ, -0x1 ;  /* 0xffffffffff077424 */ /* 0x000fe200078e00ff */
[----:B------:R-:W-:Y:S01]  /*3bb0*/  ISETP.GT.U32.AND P0, PT, R4, 0x5, PT ;  /* 0x000000050400780c */ /* 0x000fe20003f04070 */
[----:B------:R-:W-:Y:S01]  /*3bc0*/  IMAD.MOV.U32 R12, RZ, RZ, -0x1 ;  /* 0xffffffffff0c7424 */ /* 0x000fe200078e00ff */
[----:B------:R-:W-:Y:S01]  /*3bd0*/  IADD3.X R17, R17, UR13, RZ, P4, !PT ;  /* 0x0000000d11117c10 */ /* 0x000fe2000a7fe4ff */
[----:B------:R-:W-:Y:S01]  /*3be0*/  IMAD.MOV.U32 R6, RZ, RZ, -0x1 ;  /* 0xffffffffff067424 */ /* 0x000fe200078e00ff */
[----:B------:R-:W-:-:S02]  /*3bf0*/  ISETP.LT.U32.AND P0, PT, R0, 0x6, P0 ;  /* 0x000000060000780c */ /* 0x000fc40000701070 */
[----:B------:R-:W-:Y:S01]  /*3c00*/  PRMT R9, RZ, 0x7610, R9 ;  /* 0x00007610ff097816 */ /* 0x000fe20000000009 */
[----:B------:R-:W0:Y:S01]  /*3c10*/  @P3 S2R R3, SR_CgaCtaId ;  /* 0x0000000000033919 */ /* 0x000e220000008800 */
[----:B------:R-:W-:-:S04]  /*3c20*/  @P3 MOV R2, 0x400 ;  /* 0x0000040000023802 */ /* 0x000fc80000000f00 */
[----:B0-----:R-:W-:Y:S01]  /*3c30*/  @P3 LEA R5, R3, R2, 0x18 ;  /* 0x0000000203053211 */ /* 0x001fe200078ec0ff */
[----:B------:R-:W-:-:S03]  /*3c40*/  IMAD.WIDE.U32 R2, R4, -0x55555555, RZ ;  /* 0xaaaaaaab04027825 */ /* 0x000fc600078e00ff */
[----:B------:R0:W-:Y:S01]  /*3c50*/  @P3 SYNCS.ARRIVE.TRANS64.A1T0 RZ, [R5+URZ+0x78], RZ ;  /* 0x000078ff05ff39a7 */ /* 0x0001e2000810003f */
[----:B------:R-:W-:Y:S02]  /*3c60*/  ISETP.GE.U32.AND P3, PT, R0, 0x6, PT ;  /* 0x000000060000780c */ /* 0x000fe40003f66070 */
[----:B------:R-:W-:Y:S02]  /*3c70*/  PRMT R2, RZ, 0x7610, R2 ;  /* 0x00007610ff027816 */ /* 0x000fe40000000002 */
[----:B0-----:R-:W-:Y:S02]  /*3c80*/  SHF.R.U32.HI R5, RZ, 0x2, R3 ;  /* 0x00000002ff057819 */ /* 0x001fe40000011603 */
[----:B------:R-:W-:Y:S02]  /*3c90*/  SEL R3, RZ, 0x1, !P0 ;  /* 0x00000001ff037807 */ /* 0x000fe40004000000 */
[----:B------:R-:W-:Y:S01]  /*3ca0*/  ISETP.GE.U32.AND P0, PT, R16, UR6, PT ;  /* 0x0000000610007c0c */ /* 0x000fe2000bf06070 */
[----:B------:R-:W-:Y:S01]  /*3cb0*/  IMAD R11, R5, -0x6, R4 ;  /* 0xfffffffa050b7824 */ /* 0x000fe200078e0204 */
[----:B------:R-:W-:-:S02]  /*3cc0*/  LOP3.LUT R8, R8, R3, RZ, 0x3c, !PT ;  /* 0x0000000308087212 */ /* 0x000fc400078e3cff */
[----:B------:R-:W-:Y:S02]  /*3cd0*/  ISETP.GE.U32.AND.EX P0, PT, R17, UR7, PT, P0 ;  /* 0x0000000711007c0c */ /* 0x000fe4000bf06100 */
[----:B------:R-:W-:-:S11]  /*3ce0*/  @P3 LOP3.LUT R8, R8, 0x1, R5, 0x78, !PT ;  /* 0x0000000108083812 */ /* 0x000fd600078e7805 */
[----:B------:R-:W-:Y:S05]  /*3cf0*/  @P0 BRA `(.L_x_51) ;  /* 0x0000000400580947 */ /* 0x000fea0003800000 */
[----:B------:R-:W-:Y:S01]  /*3d00*/  ULDC.64 UR6, c[0x0][0x628] ;  /* 0x00018a0000067ab9 */ /* 0x000fe20000000a00 */
[----:B------:R-:W0:Y:S01]  /*3d10*/  S2R R13, SR_CTAID.X ;  /* 0x00000000000d7919 */ /* 0x000e220000002500 */
[----:B------:R-:W-:Y:S01]  /*3d20*/  ISETP.NE.U32.AND P0, PT, RZ, UR6, PT ;  /* 0x00000006ff007c0c */ /* 0x000fe2000bf05070 */
[----:B------:R-:W-:Y:S01]  /*3d30*/  ULDC UR9, c[0x0][0x630] ;  /* 0x00018c0000097ab9 */ /* 0x000fe20000000800 */
[----:B------:R-:W-:Y:S01]  /*3d40*/  IMAD.MOV.U32 R2, RZ, RZ, R16 ;  /* 0x000000ffff027224 */ /* 0x000fe200078e0010 */
[----:B------:R-:W1:Y:S01]  /*3d50*/  S2R R12, SR_CTAID.Y ;  /* 0x00000000000c7919 */ /* 0x000e620000002600 */
[----:B------:R-:W-:Y:S01]  /*3d60*/  ISETP.NE.AND.EX P0, PT, RZ, UR7, PT, P0 ;  /* 0x00000007ff007c0c */ /* 0x000fe2000bf05300 */
[----:B------:R-:W-:-:S12]  /*3d70*/  IMAD.MOV.U32 R3, RZ, RZ, R17 ;  /* 0x000000ffff037224 */ /* 0x000fd800078e0011 */
[----:B------:R-:W-:Y:S05]  /*3d80*/  @!P0 BRA `(.L_x_52) ;  /* 0x0000000000288947 */ /* 0x000fea0003800000 */
[----:B------:R-:W-:Y:S02]  /*3d90*/  ULDC UR8, c[0x0][0x634] ;  /* 0x00018d0000087ab9 */ /* 0x000fe40000000800 */
[----:B------:R-:W-:-:S05]  /*3da0*/  IADD3 R7, P0, R16, UR8, RZ ;  /* 0x0000000810077c10 */ /* 0x000fca000ff1e0ff */
[----:B------:R-:W-:-:S04]  /*3db0*/  IMAD.X R15, RZ, RZ, R17, P0 ;  /* 0x000000ffff0f7224 */ /* 0x000fc800000e0611 */
[----:B------:R-:W-:-:S04]  /*3dc0*/  IMAD.WIDE.U32 R4, R15, UR6, RZ ;  /* 0x000000060f047c25 */ /* 0x000fc8000f8e00ff */
[----:B------:R-:W-:-:S04]  /*3dd0*/  IMAD.WIDE.U32 R4, P0, R7, UR7, R4 ;  /* 0x0000000707047c25 */ /* 0x000fc8000f800004 */
[----:B------:R-:W-:-:S04]  /*3de0*/  IMAD.WIDE.U32 R6, R7, UR6, RZ ;  /* 0x0000000607067c25 */ /* 0x000fc8000f8e00ff */
[----:B------:R-:W-:Y:S01]  /*3df0*/  IMAD.X R3, RZ, RZ, RZ, P0 ;  /* 0x000000ffff037224 */ /* 0x000fe200000e06ff */
[----:B------:R-:W-:Y:S01]  /*3e00*/  IADD3 RZ, P0, R7, R4, RZ ;  /* 0x0000000407ff7210 */ /* 0x000fe20007f1e0ff */
[----:B------:R-:W-:-:S04]  /*3e10*/  IMAD.MOV.U32 R2, RZ, RZ, R5 ;  /* 0x000000ffff027224 */ /* 0x000fc800078e0005 */
[----:B------:R-:W-:-:S08]  /*3e20*/  IMAD.WIDE.U32.X R2, R15, UR7, R2, P0 ;  /* 0x000000070f027c25 */ /* 0x000fd000080e0402 */
.L_x_52:
[--C-:B------:R-:W-:Y:S01]  /*3e30*/  SHF.R.U64 R6, R2, UR9, R3.reuse ;  /* 0x0000000902067c19 */ /* 0x100fe20008001203 */
[----:B------:R-:W-:Y:S01]  /*3e40*/  ULDC.64 UR6, c[0x0][0x620] ;  /* 0x0001880000067ab9 */ /* 0x000fe20000000a00 */
[----:B------:R-:W-:Y:S01]  /*3e50*/  SHF.R.U32.HI R2, RZ, UR9, R3 ;  /* 0x00000009ff027c19 */ /* 0x000fe20008011603 */
[----:B------:R-:W-:Y:S01]  /*3e60*/  IMAD.MOV.U32 R3, RZ, RZ, R17 ;  /* 0x000000ffff037224 */ /* 0x000fe200078e0011 */
[----:B------:R-:W-:Y:S01]  /*3e70*/  IADD3 R5, P0, RZ, -R6, RZ ;  /* 0x80000006ff057210 */ /* 0x000fe20007f1e0ff */
[----:B------:R-:W2:Y:S01]  /*3e80*/  LDC R22, c[0x0][0x144] ;  /* 0x00005100ff167b82 */ /* 0x000ea20000000800 */
[----:B0-----:R-:W-:Y:S01]  /*3e90*/  I2FP.F32.U32 R7, R13 ;  /* 0x0000000d00077245 */ /* 0x001fe20000201000 */
[----:B------:R-:W-:Y:S02]  /*3ea0*/  ULDC.64 UR8, c[0x0][0x640] ;  /* 0x0001900000087ab9 */ /* 0x000fe40000000a00 */
[----:B------:R-:W-:Y:S01]  /*3eb0*/  IMAD.X R2, RZ, RZ, ~R2, P0 ;  /* 0x000000ffff027224 */ /* 0x000fe200000e0e02 */
[----:B------:R-:W-:-:S03]  /*3ec0*/  ISETP.NE.U32.AND P0, PT, RZ, UR8, PT ;  /* 0x00000008ff007c0c */ /* 0x000fc6000bf05070 */
[----:B------:R-:W-:Y:S01]  /*3ed0*/  IMAD R4, R2, UR6, RZ ;  /* 0x0000000602047c24 */ /* 0x000fe2000f8e02ff */
[----:B------:R-:W0:Y:S01]  /*3ee0*/  LDC R15, c[0x0][0x148] ;  /* 0x00005200ff0f7b82 */ /* 0x000e220000000800 */
[----:B------:R-:W-:Y:S01]  /*3ef0*/  IMAD.MOV.U32 R2, RZ, RZ, R16 ;  /* 0x000000ffff027224 */ /* 0x000fe200078e0010 */
[----:B------:R-:W-:-:S03]  /*3f00*/  ISETP.NE.AND.EX P0, PT, RZ, UR9, PT, P0 ;  /* 0x00000009ff007c0c */ /* 0x000fc6000bf05300 */
[----:B------:R-:W-:Y:S01]  /*3f10*/  IMAD.WIDE.U32 R2, R5, UR6, R2 ;  /* 0x0000000605027c25 */ /* 0x000fe2000f8e0002 */
[----:B------:R-:W-:-:S03]  /*3f20*/  ULDC UR6, c[0x0][0x150] ;  /* 0x0000540000067ab9 */ /* 0x000fc60000000800 */
[----:B------:R-:W-:Y:S02]  /*3f30*/  IMAD R5, R5, UR7, R4 ;  /* 0x0000000705057c24 */ /* 0x000fe4000f8e0204 */
[----:B------:R-:W-:Y:S01]  /*3f40*/  FMUL R4, R7, UR6 ;  /* 0x0000000607047c20 */ /* 0x000fe20008400000 */
[----:B------:R-:W-:Y:S01]  /*3f50*/  ULDC UR6, c[0x0][0x618] ;  /* 0x0001860000067ab9 */ /* 0x000fe20000000800 */
[----:B------:R-:W-:Y:S01]  /*3f60*/  ULDC UR7, c[0x0][0x154] ;  /* 0x0000550000077ab9 */ /* 0x000fe20000000800 */
[----:B------:R-:W-:-:S03]  /*3f70*/  IMAD.IADD R3, R3, 0x1, R5 ;  /* 0x0000000103037824 */ /* 0x000fc600078e0205 */
[----:B------:R-:W3:Y:S02]  /*3f80*/  F2I.U32.TRUNC.NTZ R4, R4 ;  /* 0x0000000400047305 */ /* 0x000ee4000020f000 */
[----:B------:R-:W-:Y:S02]  /*3f90*/  SHF.R.U64 R7, R2, UR6, R3 ;  /* 0x0000000602077c19 */ /* 0x000fe40008001203 */
[----:B-1----:R-:W-:-:S05]  /*3fa0*/  I2FP.F32.U32 R2, R12 ;  /* 0x0000000c00027245 */ /* 0x002fca0000201000 */
[----:B------:R-:W-:Y:S01]  /*3fb0*/  FMUL R21, R2, UR7 ;  /* 0x0000000702157c20 */ /* 0x000fe20008400000 */
[----:B------:R-:W-:Y:S01]  /*3fc0*/  SHF.R.U32.HI R2, RZ, UR6, R3 ;  /* 0x00000006ff027c19 */ /* 0x000fe20008011603 */
[----:B------:R-:W-:Y:S01]  /*3fd0*/  ULDC UR6, c[0x0][0x608] ;  /* 0x0001820000067ab9 */ /* 0x000fe20000000800 */
[----:B------:R-:W-:Y:S02]  /*3fe0*/  ULDC UR7, c[0x0][0x648] ;  /* 0x0001920000077ab9 */ /* 0x000fe40000000800 */
[--C-:B------:R-:W-:Y:S01]  /*3ff0*/  SHF.R.U64 R20, R7, UR6, R2.reuse ;  /* 0x0000000607147c19 */ /* 0x100fe20008001202 */
[----:B------:R-:W1:Y:S01]  /*4000*/  F2I.U32.TRUNC.NTZ R21, R21 ;  /* 0x0000001500157305 */ /* 0x000e62000020f000 */
[----:B------:R-:W-:Y:S01]  /*4010*/  SHF.R.U32.HI R3, RZ, UR6, R2 ;  /* 0x00000006ff037c19 */ /* 0x000fe20008011602 */
[----:B------:R-:W-:Y:S01]  /*4020*/  ULDC UR6, c[0x0][0x658] ;  /* 0x0001960000067ab9 */ /* 0x000fe20000000800 */
[----:B---3--:R-:W-:Y:S02]  /*4030*/  IMAD.MOV R4, RZ, RZ, -R4 ;  /* 0x000000ffff047224 */ /* 0x008fe400078e0a04 */
[----:B------:R-:W-:-:S02]  /*4040*/  SHF.R.U64 R14, R20, UR6, R3 ;  /* 0x00000006140e7c19 */ /* 0x000fc40008001203 */
[----:B------:R-:W-:Y:S01]  /*4050*/  SHF.R.U32.HI R23, RZ, UR6, R3 ;  /* 0x00000006ff177c19 */ /* 0x000fe20008011603 */
[----:B--2---:R-:W-:Y:S02]  /*4060*/  IMAD R13, R22, R4, R13 ;  /* 0x00000004160d7224 */ /* 0x004fe400078e020d */
[----:B------:R-:W-:Y:S02]  /*4070*/  IMAD.MOV.U32 R2, RZ, RZ, R14 ;  /* 0x000000ffff027224 */ /* 0x000fe400078e000e */
[----:B------:R-:W-:Y:S01]  /*4080*/  IMAD.MOV.U32 R3, RZ, RZ, R23 ;  /* 0x000000ffff037224 */ /* 0x000fe200078e0017 */
[----:B------:R-:W-:Y:S06]  /*4090*/  @!P0 BRA `(.L_x_53) ;  /* 0x0000000000288947 */ /* 0x000fec0003800000 */
[----:B------:R-:W-:Y:S02]  /*40a0*/  ULDC UR6, c[0x0][0x64c] ;  /* 0x0001930000067ab9 */ /* 0x000fe40000000800 */
[----:B------:R-:W-:-:S05]  /*40b0*/  IADD3 R3, P0, R14, UR6, RZ ;  /* 0x000000060e037c10 */ /* 0x000fca000ff1e0ff */
[----:B------:R-:W-:-:S04]  /*40c0*/  IMAD.X R23, RZ, RZ, R23, P0 ;  /* 0x000000ffff177224 */ /* 0x000fc800000e0617 */
[----:B------:R-:W-:-:S04]  /*40d0*/  IMAD.WIDE.U32 R4, R23, UR8, RZ ;  /* 0x0000000817047c25 */ /* 0x000fc8000f8e00ff */
[----:B------:R-:W-:-:S04]  /*40e0*/  IMAD.WIDE.U32 R4, P0, R3, UR9, R4 ;  /* 0x0000000903047c25 */ /* 0x000fc8000f800004 */
[----:B------:R-:W-:-:S04]  /*40f0*/  IMAD.WIDE.U32 R2, R3, UR8, RZ ;  /* 0x0000000803027c25 */ /* 0x000fc8000f8e00ff */
[----:B------:R-:W-:Y:S01]  /*4100*/  IMAD.MOV.U32 R2, RZ, RZ, R5 ;  /* 0x000000ffff027224 */ /* 0x000fe200078e0005 */
[----:B------:R-:W-:Y:S01]  /*4110*/  IADD3 RZ, P3, R3, R4, RZ ;  /* 0x0000000403ff7210 */ /* 0x000fe20007f7e0ff */
[----:B------:R-:W-:-:S04]  /*4120*/  IMAD.X R3, RZ, RZ, RZ, P0 ;  /* 0x000000ffff037224 */ /* 0x000fc800000e06ff */
[----:B------:R-:W-:-:S08]  /*4130*/  IMAD.WIDE.U32.X R2, R23, UR9, R2, P3 ;  /* 0x0000000917027c25 */ /* 0x000fd000098e0402 */
.L_x_53:
[----:B------:R-:W-:Y:S01]  /*4140*/  ISETP.NE.AND P0, PT, R19, 0x1, PT ;  /* 0x000000011300780c */ /* 0x000fe20003f05270 */
[----:B------:R-:W-:Y:S01]  /*4150*/  ULDC UR6, c[0x0][0x600] ;  /* 0x0001800000067ab9 */ /* 0x000fe20000000800 */
[----:B------:R-:W-:Y:S01]  /*4160*/  SHF.R.U64 R3, R2, UR7, R3 ;  /* 0x0000000702037c19 */ /* 0x000fe20008001203 */
[----:B------:R-:W-:Y:S01]  /*4170*/  UIADD3 UR7, UR6, -0x1, URZ ;  /* 0xffffffff06077890 */ /* 0x000fe2000fffe03f */
[----:B------:R-:W-:Y:S01]  /*4180*/  LOP3.LUT R20, R20, UR5, RZ, 0xc0, !PT ;  /* 0x0000000514147c12 */ /* 0x000fe2000f8ec0ff */
[----:B-1----:R-:W-:Y:S01]  /*4190*/  IMAD.MOV R21, RZ, RZ, -R21 ;  /* 0x000000ffff157224 */ /* 0x002fe200078e0a15 */
[----:B------:R-:W-:Y:S01]  /*41a0*/  ULDC UR8, c[0x0][0x638] ;  /* 0x00018e0000087ab9 */ /* 0x000fe20000000800 */
[----:B------:R-:W-:Y:S02]  /*41b0*/  IMAD.MOV R5, RZ, RZ, -R3 ;  /* 0x000000ffff057224 */ /* 0x000fe400078e0a03 */
[----:B------:R-:W-:Y:S01]  /*41c0*/  LOP3.LUT R7, R7, UR7, RZ, 0xc0, !PT ;  /* 0x0000000707077c12 */ /* 0x000fe2000f8ec0ff */
[----:B------:R-:W-:Y:S01]  /*41d0*/  IMAD R20, R3, UR4, R20 ;  /* 0x0000000403147c24 */ /* 0x000fe2000f8e0214 */
[----:B------:R-:W-:Y:S01]  /*41e0*/  ULDC UR7, c[0x0][0x610] ;  /* 0x0001840000077ab9 */ /* 0x000fe20000000800 */
[----:B------:R-:W-:-:S02]  /*41f0*/  IMAD R14, R5, UR8, R14 ;  /* 0x00000008050e7c24 */ /* 0x000fc4000f8e020e */
[----:B0-----:R-:W-:Y:S02]  /*4200*/  @P0 IMAD R13, R15, R21, R12 ;  /* 0x000000150f0d0224 */ /* 0x001fe400078e020c */
[----:B------:R-:W-:Y:S02]  /*4210*/  IMAD R14, R14, UR6, R7 ;  /* 0x000000060e0e7c24 */ /* 0x000fe4000f8e0207 */
[----:B------:R-:W-:Y:S02]  /*4220*/  IMAD R13, R20, UR7, R13 ;  /* 0x00000007140d7c24 */ /* 0x000fe4000f8e020d */
[----:B------:R-:W-:-:S03]  /*4230*/  IMAD.MOV.U32 R2, RZ, RZ, 0x1 ;  /* 0x00000001ff027424 */ /* 0x000fc600078e00ff */
[----:B------:R-:W-:Y:S02]  /*4240*/  SEL R12, R14, R13, !P0 ;  /* 0x0000000d0e0c7207 */ /* 0x000fe40004000000 */
[----:B------:R-:W-:-:S07]  /*4250*/  SEL R7, R13, R14, !P0 ;  /* 0x0000000e0d077207 */ /* 0x000fce0004000000 */
.L_x_51:
[----:B------:R-:W-:Y:S05]  /*4260*/  BSYNC B1 ;  /* 0x0000000000017941 */ /* 0x000fea0003800000 */
.L_x_50:
[----:B------:R-:W-:-:S13]  /*4270*/  LOP3.LUT P0, RZ, R2, 0xff, RZ, 0xc0, !PT ;  /* 0x000000ff02ff7812 */ /* 0x000fda000780c0ff */
[----:B------:R-:W-:Y:S05]  /*4280*/  @P0 BRA `(.L_x_54) ;  /* 0xfffffff400100947 */ /* 0x000fea000383ffff */
[----:B------:R-:W-:Y:S05]  /*4290*/  BSYNC B0 ;  /* 0x0000000000007941 */ /* 0x000fea0003800000 */
.L_x_42:
[----:B------:R-:W-:-:S03]  /*42a0*/  UMOV UR6, 0xffffffff ;  /* 0xffffffff00067882 */ /* 0x000fc60000000000 */
[----:B------:R-:W-:Y:S05]  /*42b0*/  BRA.DIV UR6, `(.L_x_55) ;  /* 0x0000000606647947 */ /* 0x000fea000b800000 */
[----:B------:R-:W-:-:S13]  /*42c0*/  ELECT P0, URZ, PT ;  /* 0x00000000003f782f */ /* 0x000fda0003800000 */
.L_x_71:
[----:B------:R-:W-:Y:S04]  /*42d0*/  BSSY B0, `(.L_x_56) ;  /* 0x000003d000007945 */ /* 0x000fe80003800000 */
[----:B------:R-:W-:Y:S05]  /*42e0*/  @!P0 BRA `(.L_x_57) ;  /* 0x0000000000ec8947 */ /* 0x000fea0003800000 */
[----:B------:R-:W-:-:S04]  /*42f0*/  LOP3.LUT R18, R18, 0x2, RZ, 0xfc, !PT ;  /* 0x0000000212127812 */ /* 0x000fc800078efcff */
[----:B------:R-:W-:-:S13]  /*4300*/  ISETP.NE.AND P0, PT, R18, 0x3, PT ;  /* 0x000000031200780c */ /* 0x000fda0003f05270 */
[----:B------:R-:W-:Y:S05]  /*4310*/  @!P0 BRA `(.L_x_58) ;  /* 0x0000000000048947 */ /* 0x000fea0003800000 */
[----:B------:R-:W-:Y:S01]  /*4320*/  BPT.TRAP 0x1 ;  /* 0x000000040000795c */ /* 0x000fe20000300000 */
.L_x_58:
[----:B------:R-:W0:Y:S01]  /*4330*/  S2R R3, SR_CgaCtaId ;  /* 0x0000000000037919 */ /* 0x000e220000008800 */
[----:B------:R-:W-:Y:S02]  /*4340*/  MOV R0, 0x400 ;  /* 0x0000040000007802 */ /* 0x000fe40000000f00 */
[----:B------:R-:W-:Y:S02]  /*4350*/  SHF.L.U32 R2, R8, 0x1f, RZ ;  /* 0x0000001f08027819 */ /* 0x000fe400000006ff */
[----:B0-----:R-:W-:-:S05]  /*4360*/  LEA R0, R3, R0, 0x18 ;  /* 0x0000000003007211 */ /* 0x001fca00078ec0ff */
[----:B------:R-:W-:-:S04]  /*4370*/  VIADD R0, R0, 0x30 ;  /* 0x0000003000007836 */ /* 0x000fc80000000000 */
[C---:B------:R-:W-:Y:S02]  /*4380*/  IMAD R5, R11.reuse, 0x8, R0 ;  /* 0x000000080b057824 */ /* 0x040fe400078e0200 */
[----:B------:R-:W-:Y:S02]  /*4390*/  VIADD R11, R11, 0x1 ;  /* 0x000000010b0b7836 */ /* 0x000fe40000000000 */
[----:B------:R-:W0:Y:S03]  /*43a0*/  SYNCS.PHASECHK.TRANS64.TRYWAIT P0, [R5+URZ], R2 ;  /* 0x00000002050075a7 */ /* 0x000e26000800017f */
[----:B------:R-:W-:-:S04]  /*43b0*/  ISETP.NE.AND P1, PT, R11, 0x6, PT ;  /* 0x000000060b00780c */ /* 0x000fc80003f25270 */
[----:B------:R-:W-:Y:S02]  /*43c0*/  SEL R3, RZ, 0x1, P1 ;  /* 0x00000001ff037807 */ /* 0x000fe40000800000 */
[----:B------:R-:W-:Y:S02]  /*43d0*/  SEL R11, R11, RZ, P1 ;  /* 0x000000ff0b0b7207 */ /* 0x000fe40000800000 */
[----:B------:R-:W-:-:S03]  /*43e0*/  LOP3.LUT R8, R8, R3, RZ, 0x3c, !PT ;  /* 0x0000000308087212 */ /* 0x000fc600078e3cff */
[----:B------:R-:W-:Y:S01]  /*43f0*/  IMAD R7, R11, 0x8, R0 ;  /* 0x000000080b077824 */ /* 0x000fe200078e0200 */
[----:B------:R-:W-:Y:S01]  /*4400*/  SHF.L.U32 R4, R8, 0x1f, RZ ;  /* 0x0000001f08047819 */ /* 0x000fe200000006ff */
[----:B0-----:R-:W-:Y:S06]  /*4410*/  @!P0 BRA `(.L_x_59) ;  /* 0x0000000400308947 */ /* 0x001fec0003800000 */
.L_x_72:
[----:B------:R-:W1:Y:S01]  /*4420*/  SYNCS.PHASECHK.TRANS64.TRYWAIT P0, [R7+URZ], R4 ;  /* 0x00000004070075a7 */ /* 0x000e62000800017f */
[----:B0-----:R-:W-:-:S05]  /*4430*/  VIADD R2, R11, 0x1 ;  /* 0x000000010b027836 */ /* 0x001fca0000000000 */
[----:B------:R-:W-:-:S04]  /*4440*/  ISETP.NE.AND P1, PT, R2, 0x6, PT ;  /* 0x000000060200780c */ /* 0x000fc80003f25270 */
[----:B------:R-:W-:Y:S02]  /*4450*/  SEL R3, RZ, 0x1, P1 ;  /* 0x00000001ff037807 */ /* 0x000fe40000800000 */
[----:B------:R-:W-:Y:S02]  /*4460*/  SEL R9, R2, RZ, P1 ;  /* 0x000000ff02097207 */ /* 0x000fe40000800000 */
[----:B------:R-:W-:-:S03]  /*4470*/  LOP3.LUT R8, R8, R3, RZ, 0x3c, !PT ;  /* 0x0000000308087212 */ /* 0x000fc600078e3cff */
[----:B------:R-:W-:Y:S01]  /*4480*/  IMAD R6, R9, 0x8, R0 ;  /* 0x0000000809067824 */ /* 0x000fe200078e0200 */
[----:B------:R-:W-:Y:S01]  /*4490*/  SHF.L.U32 R5, R8, 0x1f, RZ ;  /* 0x0000001f08057819 */ /* 0x000fe200000006ff */
[----:B-1----:R-:W-:Y:S06]  /*44a0*/  @!P0 BRA `(.L_x_60) ;  /* 0x0000000400208947 */ /* 0x002fec0003800000 */
.L_x_73:
[----:B------:R-:W1:Y:S01]  /*44b0*/  SYNCS.PHASECHK.TRANS64.TRYWAIT P0, [R6+URZ], R5 ;  /* 0x00000005060075a7 */ /* 0x000e62000800017f */
[----:B------:R-:W-:-:S05]  /*44c0*/  VIADD R2, R9, 0x1 ;  /* 0x0000000109027836 */ /* 0x000fca0000000000 */
[----:B------:R-:W-:-:S04]  /*44d0*/  ISETP.NE.AND P1, PT, R2, 0x6, PT ;  /* 0x000000060200780c */ /* 0x000fc80003f25270 */
[----:B------:R-:W-:Y:S02]  /*44e0*/  SEL R3, RZ, 0x1, P1 ;  /* 0x00000001ff037807 */ /* 0x000fe40000800000 */
[----:B0-----:R-:W-:Y:S02]  /*44f0*/  SEL R7, R2, RZ, P1 ;  /* 0x000000ff02077207 */ /* 0x001fe40000800000 */
[----:B------:R-:W-:-:S03]  /*4500*/  LOP3.LUT R8, R8, R3, RZ, 0x3c, !PT ;  /* 0x0000000308087212 */ /* 0x000fc600078e3cff */
[----:B------:R-:W-:Y:S01]  /*4510*/  IMAD R9, R7, 0x8, R0 ;  /* 0x0000000807097824 */ /* 0x000fe200078e0200 */
[----:B------:R-:W-:Y:S01]  /*4520*/  SHF.L.U32 R4, R8, 0x1f, RZ ;  /* 0x0000001f08047819 */ /* 0x000fe200000006ff */
[----:B-1----:R-:W-:Y:S06]  /*4530*/  @!P0 BRA `(.L_x_61) ;  /* 0x0000000400108947 */ /* 0x002fec0003800000 */
.L_x_74:
[----:B------:R-:W1:Y:S01]  /*4540*/  SYNCS.PHASECHK.TRANS64.TRYWAIT P0, [R9+URZ], R4 ;  /* 0x00000004090075a7 */ /* 0x000e62000800017f */
[----:B------:R-:W-:-:S05]  /*4550*/  VIADD R2, R7, 0x1 ;  /* 0x0000000107027836 */ /* 0x000fca0000000000 */
[----:B------:R-:W-:-:S04]  /*4560*/  ISETP.NE.AND P1, PT, R2, 0x6, PT ;  /* 0x000000060200780c */ /* 0x000fc80003f25270 */
[----:B------:R-:W-:Y:S02]  /*4570*/  SEL R3, RZ, 0x1, P1 ;  /* 0x00000001ff037807 */ /* 0x000fe40000800000 */
[----:B------:R-:W-:Y:S02]  /*4580*/  SEL R7, R2, RZ, P1 ;  /* 0x000000ff02077207 */ /* 0x000fe40000800000 */
[----:B------:R-:W-:-:S03]  /*4590*/  LOP3.LUT R11, R8, R3, RZ, 0x3c, !PT ;  /* 0x00000003080b7212 */ /* 0x000fc600078e3cff */
[----:B0-----:R-:W-:Y:S01]  /*45a0*/  IMAD R6, R7, 0x8, R0 ;  /* 0x0000000807067824 */ /* 0x001fe200078e0200 */
[----:B------:R-:W-:Y:S01]  /*45b0*/  SHF.L.U32 R5, R11, 0x1f, RZ ;  /* 0x0000001f0b057819 */ /* 0x000fe200000006ff */
[----:B-1----:R-:W-:Y:S06]  /*45c0*/  @!P0 BRA `(.L_x_62) ;  /* 0x0000000400008947 */ /* 0x002fec0003800000 */
.L_x_75:
[----:B------:R-:W1:Y:S01]  /*45d0*/  SYNCS.PHASECHK.TRANS64.TRYWAIT P0, [R6+URZ], R5 ;  /* 0x00000005060075a7 */ /* 0x000e62000800017f */
[----:B------:R-:W-:-:S05]  /*45e0*/  VIADD R2, R7, 0x1 ;  /* 0x0000000107027836 */ /* 0x000fca0000000000 */
[----:B------:R-:W-:-:S04]  /*45f0*/  ISETP.NE.AND P1, PT, R2, 0x6, PT ;  /* 0x000000060200780c */ /* 0x000fc80003f25270 */
[----:B0-----:R-:W-:Y:S02]  /*4600*/  SEL R4, RZ, 0x1, P1 ;  /* 0x00000001ff047807 */ /* 0x001fe40000800000 */
[----:B------:R-:W-:Y:S02]  /*4610*/  SEL R3, R2, RZ, P1 ;  /* 0x000000ff02037207 */ /* 0x000fe40000800000 */
[----:B------:R-:W-:Y:S01]  /*4620*/  LOP3.LUT R4, R11, R4, RZ, 0x3c, !PT ;  /* 0x000000040b047212 */ /* 0x000fe200078e3cff */
[----:B-1----:R-:W-:Y:S06]  /*4630*/  @!P0 BRA `(.L_x_63) ;  /* 0x0000000000f88947 */ /* 0x002fec0003800000 */
.L_x_76:
[----:B------:R-:W-:Y:S01]  /*4640*/  IMAD R3, R3, 0x8, R0 ;  /* 0x0000000803037824 */ /* 0x000fe200078e0200 */
[----:B------:R-:W-:-:S07]  /*4650*/  SHF.L.U32 R0, R4, 0x1f, RZ ;  /* 0x0000001f04007819 */ /* 0x000fce00000006ff */
.L_x_64:
[----:B-1----:R1:W2:Y:S02]  /*4660*/  SYNCS.PHASECHK.TRANS64.TRYWAIT P0, [R3+URZ], R0 ;  /* 0x00000000030075a7 */ /* 0x0022a4000800017f */
[----:B--2---:R-:W-:Y:S05]  /*4670*/  @!P0 NANOSLEEP.SYNCS 0x989680 ;  /* 0x009896800000895d */ /* 0x004fea0003900000 */
[----:B------:R-:W2:Y:S02]  /*4680*/  @!P0 SYNCS.PHASECHK.TRANS64 P0, [R3+URZ], R0 ;  /* 0x00000000030085a7 */ /* 0x000ea4000800007f */
[----:B--2---:R-:W-:Y:S05]  /*4690*/  @!P0 BRA `(.L_x_64) ;  /* 0xfffffffc00f08947 */ /* 0x004fea000383ffff */
.L_x_57:
[----:B------:R-:W-:Y:S05]  /*46a0*/  BSYNC B0 ;  /* 0x0000000000007941 */ /* 0x000fea0003800000 */
.L_x_56:
[----:B------:R-:W-:Y:S05]  /*46b0*/  EXIT ;  /* 0x000000000000794d */ /* 0x000fea0003800000 */
.L_x_17:
[----:B-1----:R1:W2:Y:S02]  /*46c0*/  SYNCS.PHASECHK.TRANS64.TRYWAIT P1, [R3+URZ], R0 ;  /* 0x00000000030075a7 */ /* 0x0022a4000802017f */
[----:B--2---:R-:W-:Y:S05]  /*46d0*/  @!P1 NANOSLEEP.SYNCS 0x989680 ;  /* 0x009896800000995d */ /* 0x004fea0003900000 */
[----:B------:R-:W2:Y:S02]  /*46e0*/  @!P1 SYNCS.PHASECHK.TRANS64 P1, [R3+URZ], R0 ;  /* 0x00000000030095a7 */ /* 0x000ea4000802007f */
[----:B--2---:R-:W-:Y:S05]  /*46f0*/  @!P1 BRA `(.L_x_17) ;  /* 0xfffffffc00f09947 */ /* 0x004fea000383ffff */
[----:B------:R-:W-:Y:S05]  /*4700*/  BRA `(.L_x_16) ;  /* 0xffffffc800d47947 */ /* 0x000fea000383ffff */
.L_x_22:
[----:B-1----:R-:W-:-:S04]  /*4710*/  IMAD.U32 R3, RZ, RZ, UR9 ;  /* 0x00000009ff037e24 */ /* 0x002fc8000f8e00ff */
[----:B------:R1:W2:Y:S03]  /*4720*/  SYNCS.PHASECHK.TRANS64.TRYWAIT P1, [R3+URZ], R2 ;  /* 0x00000002030075a7 */ /* 0x0002a6000802017f */
[----:B--2---:R-:W-:Y:S05]  /*4730*/  @!P1 NANOSLEEP.SYNCS 0x989680 ;  /* 0x009896800000995d */ /* 0x004fea0003900000 */
[----:B------:R-:W2:Y:S02]  /*4740*/  @!P1 SYNCS.PHASECHK.TRANS64 P1, [R3+URZ], R2 ;  /* 0x00000002030095a7 */ /* 0x000ea4000802007f */
[----:B--2---:R-:W-:Y:S05]  /*4750*/  @!P1 BRA `(.L_x_22) ;  /* 0xfffffffc00ec9947 */ /* 0x004fea000383ffff */
[----:B------:R-:W-:Y:S05]  /*4760*/  BRA `(.L_x_21) ;  /* 0xffffffd000247947 */ /* 0x000fea000383ffff */
.L_x_43:
[----:B------:R-:W-:Y:S01]  /*4770*/  BSSY B1, `(.L_x_65) ;  /* 0x0000006000017945 */ /* 0x000fe20003800000 */
[----:B------:R-:W-:-:S07]  /*4780*/  IMAD.MOV.U32 R15, RZ, RZ, -0x1 ;  /* 0xffffffffff0f7424 */ /* 0x000fce00078e00ff */
[----:B------:R-:W-:Y:S05]  /*4790*/  WARPSYNC.COLLECTIVE R15, `(.L_x_66) ;  /* 0x000000000f0c7348 */ /* 0x000fea0003c00000 */
[----:B------:R-:W-:Y:S02]  /*47a0*/  ELECT P6, UR62, PT ;  /* 0x00000000003e782f */ /* 0x000fe400038c0000 */
[----:B------:R-:W-:Y:S01]  /*47b0*/  MOV R14, UR62 ;  /* 0x0000003e000e7c02 */ /* 0x000fe20008000f00 */
[----:B------:R-:W-:Y:S10]  /*47c0*/  ENDCOLLECTIVE ;  /* 0x000000000000791b */ /* 0x000ff40003800000 */
.L_x_66:
[----:B------:R-:W-:Y:S05]  /*47d0*/  BSYNC B1 ;  /* 0x0000000000017941 */ /* 0x000fea0003800000 */
.L_x_65:
[----:B------:R-:W-:Y:S01]  /*47e0*/  PLOP3.LUT P0, PT, P6, PT, PT, 0x80, 0x0 ;  /* 0x000000000000781c */ /* 0x000fe2000370f070 */
[----:B------:R-:W-:-:S12]  /*47f0*/  BRA `(.L_x_67) ;  /* 0xffffffec00c07947 */ /* 0x000fd8000383ffff */
.L_x_46:
[----:B-1----:R1:W2:Y:S02]  /*4800*/  SYNCS.PHASECHK.TRANS64.TRYWAIT P0, [R13+URZ+0x30], R4 ;  /* 0x000030040d0075a7 */ /* 0x0022a4000800017f */
[----:B--2---:R-:W-:Y:S05]  /*4810*/  @!P0 NANOSLEEP.SYNCS 0x989680 ;  /* 0x009896800000895d */ /* 0x004fea0003900000 */
[----:B------:R-:W2:Y:S02]  /*4820*/  @!P0 SYNCS.PHASECHK.TRANS64 P0, [R13+URZ+0x30], R4 ;  /* 0x000030040d0085a7 */ /* 0x000ea4000800007f */
[----:B--2---:R-:W-:Y:S05]  /*4830*/  @!P0 BRA `(.L_x_46) ;  /* 0xfffffffc00f08947 */ /* 0x004fea000383ffff */
[----:B------:R-:W-:Y:S05]  /*4840*/  BRA `(.L_x_68) ;  /* 0xffffffec00f47947 */ /* 0x000fea000383ffff */
.L_x_55:
[----:B------:R-:W-:Y:S01]  /*4850*/  BSSY B0, `(.L_x_69) ;  /* 0x0000006000007945 */ /* 0x000fe20003800000 */
[----:B------:R-:W-:-:S07]  /*4860*/  IMAD.MOV.U32 R15, RZ, RZ, -0x1 ;  /* 0xffffffffff0f7424 */ /* 0x000fce00078e00ff */
[----:B------:R-:W-:Y:S05]  /*4870*/  WARPSYNC.COLLECTIVE R15, `(.L_x_70) ;  /* 0x000000000f0c7348 */ /* 0x000fea0003c00000 */
[----:B------:R-:W-:Y:S02]  /*4880*/  ELECT P6, UR62, PT ;  /* 0x00000000003e782f */ /* 0x000fe400038c0000 */
[----:B------:R-:W-:Y:S01]  /*4890*/  MOV R14, UR62 ;  /* 0x0000003e000e7c02 */ /* 0x000fe20008000f00 */
[----:B------:R-:W-:Y:S10]  /*48a0*/  ENDCOLLECTIVE ;  /* 0x000000000000791b */ /* 0x000ff40003800000 */
.L_x_70:
[----:B------:R-:W-:Y:S05]  /*48b0*/  BSYNC B0 ;  /* 0x0000000000007941 */ /* 0x000fea0003800000 */
.L_x_69:
[----:B------:R-:W-:Y:S01]  /*48c0*/  PLOP3.LUT P0, PT, P6, PT, PT, 0x80, 0x0 ;  /* 0x000000000000781c */ /* 0x000fe2000370f070 */
[----:B------:R-:W-:-:S12]  /*48d0*/  BRA `(.L_x_71) ;  /* 0xfffffff8007c7947 */ /* 0x000fd8000383ffff */
.L_x_59:
[----:B0-----:R0:W1:Y:S02]  /*48e0*/  SYNCS.PHASECHK.TRANS64.TRYWAIT P0, [R5+URZ], R2 ;  /* 0x00000002050075a7 */ /* 0x001064000800017f */
[----:B-1----:R-:W-:Y:S05]  /*48f0*/  @!P0 NANOSLEEP.SYNCS 0x989680 ;  /* 0x009896800000895d */ /* 0x002fea0003900000 */
[----:B------:R-:W1:Y:S02]  /*4900*/  @!P0 SYNCS.PHASECHK.TRANS64 P0, [R5+URZ], R2 ;  /* 0x00000002050085a7 */ /* 0x000e64000800007f */
[----:B-1----:R-:W-:Y:S05]  /*4910*/  @!P0 BRA `(.L_x_59) ;  /* 0xfffffffc00f08947 */ /* 0x002fea000383ffff */
[----:B------:R-:W-:Y:S05]  /*4920*/  BRA `(.L_x_72) ;  /* 0xfffffff800bc7947 */ /* 0x000fea000383ffff */
.L_x_60:
[----:B0-----:R0:W1:Y:S02]  /*4930*/  SYNCS.PHASECHK.TRANS64.TRYWAIT P0, [R7+URZ], R4 ;  /* 0x00000004070075a7 */ /* 0x001064000800017f */
[----:B-1----:R-:W-:Y:S05]  /*4940*/  @!P0 NANOSLEEP.SYNCS 0x989680 ;  /* 0x009896800000895d */ /* 0x002fea0003900000 */
[----:B------:R-:W1:Y:S02]  /*4950*/  @!P0 SYNCS.PHASECHK.TRANS64 P0, [R7+URZ], R4 ;  /* 0x00000004070085a7 */ /* 0x000e64000800007f */
[----:B-1----:R-:W-:Y:S05]  /*4960*/  @!P0 BRA `(.L_x_60) ;  /* 0xfffffffc00f08947 */ /* 0x002fea000383ffff */
[----:B------:R-:W-:Y:S05]  /*4970*/  BRA `(.L_x_73) ;  /* 0xfffffff800cc7947 */ /* 0x000fea000383ffff */
.L_x_61:
[----:B0-----:R0:W1:Y:S02]  /*4980*/  SYNCS.PHASECHK.TRANS64.TRYWAIT P0, [R6+URZ], R5 ;  /* 0x00000005060075a7 */ /* 0x001064000800017f */
[----:B-1----:R-:W-:Y:S05]  /*4990*/  @!P0 NANOSLEEP.SYNCS 0x989680 ;  /* 0x009896800000895d */ /* 0x002fea0003900000 */
[----:B------:R-:W1:Y:S02]  /*49a0*/  @!P0 SYNCS.PHASECHK.TRANS64 P0, [R6+URZ], R5 ;  /* 0x00000005060085a7 */ /* 0x000e64000800007f */
[----:B-1----:R-:W-:Y:S05]  /*49b0*/  @!P0 BRA `(.L_x_61) ;  /* 0xfffffffc00f08947 */ /* 0x002fea000383ffff */
[----:B------:R-:W-:Y:S05]  /*49c0*/  BRA `(.L_x_74) ;  /* 0xfffffff800dc7947 */ /* 0x000fea000383ffff */
.L_x_62:
[----:B0-----:R0:W1:Y:S02]  /*49d0*/  SYNCS.PHASECHK.TRANS64.TRYWAIT P0, [R9+URZ], R4 ;  /* 0x00000004090075a7 */ /* 0x001064000800017f */
[----:B-1----:R-:W-:Y:S05]  /*49e0*/  @!P0 NANOSLEEP.SYNCS 0x989680 ;  /* 0x009896800000895d */ /* 0x002fea0003900000 */
[----:B------:R-:W1:Y:S02]  /*49f0*/  @!P0 SYNCS.PHASECHK.TRANS64 P0, [R9+URZ], R4 ;  /* 0x00000004090085a7 */ /* 0x000e64000800007f */
[----:B-1----:R-:W-:Y:S05]  /*4a00*/  @!P0 BRA `(.L_x_62) ;  /* 0xfffffffc00f08947 */ /* 0x002fea000383ffff */
[----:B------:R-:W-:Y:S05]  /*4a10*/  BRA `(.L_x_75) ;  /* 0xfffffff800ec7947 */ /* 0x000fea000383ffff */
.L_x_63:
[----:B0-----:R0:W1:Y:S02]  /*4a20*/  SYNCS.PHASECHK.TRANS64.TRYWAIT P0, [R6+URZ], R5 ;  /* 0x00000005060075a7 */ /* 0x001064000800017f */
[----:B-1----:R-:W-:Y:S05]  /*4a30*/  @!P0 NANOSLEEP.SYNCS 0x989680 ;  /* 0x009896800000895d */ /* 0x002fea0003900000 */
[----:B------:R-:W1:Y:S02]  /*4a40*/  @!P0 SYNCS.PHASECHK.TRANS64 P0, [R6+URZ], R5 ;  /* 0x00000005060085a7 */ /* 0x000e64000800007f */
[----:B-1----:R-:W-:Y:S05]  /*4a50*/  @!P0 BRA `(.L_x_63) ;  /* 0xfffffffc00f08947 */ /* 0x002fea000383ffff */
[----:B------:R-:W-:Y:S05]  /*4a60*/  BRA `(.L_x_76) ;  /* 0xfffffff800f47947 */ /* 0x000fea000383ffff */
.L_x_77:
[----:B------:R-:W-:-:S00]  /*4a70*/  BRA `(.L_x_77) ;  /* 0xfffffffc00fc7947 */ /* 0x000fc0000383ffff */
[----:B------:R-:W-:-:S00]  /*4a80*/  NOP ;  /* 0x0000000000007918 */ /* 0x000fc00000000000 */
[----:B------:R-:W-:-:S00]  /*4a90*/  NOP ;  /* 0x0000000000007918 */ /* 0x000fc00000000000 */
[----:B------:R-:W-:-:S00]  /*4aa0*/  NOP ;  /* 0x0000000000007918 */ /* 0x000fc00000000000 */
[----:B------:R-:W-:-:S00]  /*4ab0*/  NOP ;  /* 0x0000000000007918 */ /* 0x000fc00000000000 */
[----:B------:R-:W-:-:S00]  /*4ac0*/  NOP ;  /* 0x0000000000007918 */ /* 0x000fc00000000000 */
[----:B------:R-:W-:-:S00]  /*4ad0*/  NOP ;  /* 0x0000000000007918 */ /* 0x000fc00000000000 */
[----:B------:R-:W-:-:S00]  /*4ae0*/  NOP ;  /* 0x0000000000007918 */ /* 0x000fc00000000000 */
[----:B------:R-:W-:-:S00]  /*4af0*/  NOP ;  /* 0x0000000000007918 */ /* 0x000fc00000000000 */
.L_x_78:


//--------------------- .nv.global.init           --------------------------
	.section	.nv.global.init,"aw",@progbits
.nv.global.init:
	.type		$str$22,@object
	.size		$str$22,($str$23 - $str$22)
$str$22:
        /*0000*/ 	.byte	0x6b, 0x5f, 0x74, 0x69, 0x6c, 0x65, 0x5f, 0x63, 0x6f, 0x75, 0x6e, 0x74, 0x20, 0x3e, 0x3d, 0x20
        /*0010*/ 	.byte	0x31, 0x00
	.type		$str$23,@object
	.size		$str$23,(__unnamed_1 - $str$23)
$str$23:
        /*0012*/ 	.byte	0x2f, 0x74, 0x6d, 0x70, 0x2f, 0x63, 0x75, 0x74, 0x6c, 0x61, 0x73, 0x73, 0x5f, 0x73, 0x77, 0x65
        /*0022*/ 	.byte	0x65, 0x70, 0x5f, 0x73, 0x72, 0x63, 0x2f, 0x69, 0x6e, 0x63, 0x6c, 0x75, 0x64, 0x65, 0x2f, 0x63
        /*0032*/ 	.byte	0x75, 0x74, 0x6c, 0x61, 0x73, 0x73, 0x2f, 0x67, 0x65, 0x6d, 0x6d, 0x2f, 0x63, 0x6f, 0x6c, 0x6c
        /*0042*/ 	.byte	0x65, 0x63, 0x74, 0x69, 0x76, 0x65, 0x2f, 0x73, 0x6d, 0x39, 0x30, 0x5f, 0x6d, 0x6d, 0x61, 0x5f
        /*0052*/ 	.byte	0x74, 0x6d, 0x61, 0x5f, 0x67, 0x6d, 0x6d, 0x61, 0x5f, 0x73, 0x73, 0x5f, 0x77, 0x61, 0x72, 0x70
        /*0062*/ 	.byte	0x73, 0x70, 0x65, 0x63, 0x69, 0x61, 0x6c, 0x69, 0x7a, 0x65, 0x64, 0x2e, 0x68, 0x70, 0x70, 0x00
	.type		__unnamed_1,@object
	.size		__unnamed_1,(.L_0 - __unnamed_1)
__unnamed_1:
        /*0072*/ 	.byte	0x76, 0x6f, 0x69, 0x64, 0x20, 0x63, 0x75, 0x74, 0x6c, 0x61, 0x73, 0x73, 0x3a, 0x3a, 0x67, 0x65
        /* <DEDUP_REMOVED lines=180> */
.L_0:


//--------------------- .nv.shared._ZN7cutlass13device_kernelINS_4gemm6kernel13GemmUniversalIN4cute5tupleIJiiiiEEENS1_10collective13CollectiveMmaINS1_34MainloopSm90TmaGmmaWarpSpecializedILi6ENS5_IJNS4_1CILi1EEESB_SB_EEENS1_35KernelTmaWarpSpecializedCooperativeEEENS5_IJNSA_ILi128EEENSA_ILi8EEESF_EEENS_10bfloat16_tENS5_IJlSB_lEEESI_SJ_NS4_8TiledMMAINS4_8MMA_AtomIJNS4_4SM904GMMA26MMA_64x8x16_F32BF16BF16_SSILNSN_5MajorE0ELSP_0ELNSN_7ScaleInE1ELSQ_1EEEEEENS4_6LayoutINS5_IJNSA_ILi2EEESB_SB_EEENS5_IJSB_NSA_ILi0EEESW_EEEEENS5_IJNS4_10UnderscoreESZ_SZ_EEEEENS4_13SM90_TMA_LOADENS4_14ComposedLayoutINS4_7SwizzleILi3ELi4ELi3EEENS4_18smem_ptr_flag_bitsILi16EEENST_INS5_IJSG_NSA_ILi64EEEEEENS5_IJS18_SB_EEEEEEEvNS4_8identityES12_S1C_vS1D_EENS_8epilogue10collective6detail29Sm90TmaWarpSpecializedAdapterINS1G_15DefaultEpilogueISI_SJ_SJ_NS1F_6thread17LinearCombinationISI_Li1EffLNS1K_9ScaleType4KindE0ELNS_15FloatRoundStyleE2ESI_EENS1_15EpilogueDefaultEEEEEvvEEEEvNT_6ParamsE --------------------------
	.section	.nv.shared._ZN7cutlass13device_kernelINS_4gemm6kernel13GemmUniversalIN4cute5tupleIJiiiiEEENS1_10collective13CollectiveMmaINS1_34MainloopSm90TmaGmmaWarpSpecializedILi6ENS5_IJNS4_1CILi1EEESB_SB_EEENS1_35KernelTmaWarpSpecializedCooperativeEEENS5_IJNSA_ILi128EEENSA_ILi8EEESF_EEENS_10bfloat16_tENS5_IJlSB_lEEESI_SJ_NS4_8TiledMMAINS4_8MMA_AtomIJNS4_4SM904GMMA26MMA_64x8x16_F32BF16BF16_SSILNSN_5MajorE0ELSP_0ELNSN_7ScaleInE1ELSQ_1EEEEEENS4_6LayoutINS5_IJNSA_ILi2EEESB_SB_EEENS5_IJSB_NSA_ILi0EEESW_EEEEENS5_IJNS4_10UnderscoreESZ_SZ_EEEEENS4_13SM90_TMA_LOADENS4_14ComposedLayoutINS4_7SwizzleILi3ELi4ELi3EEENS4_18smem_ptr_flag_bitsILi16EEENST_INS5_IJSG_NSA_ILi64EEEEEENS5_IJS18_SB_EEEEEEEvNS4_8identityES12_S1C_vS1D_EENS_8epilogue10collective6detail29Sm90TmaWarpSpecializedAdapterINS1G_15DefaultEpilogueISI_SJ_SJ_NS1F_6thread17LinearCombinationISI_Li1EffLNS1K_9ScaleType4KindE0ELNS_15FloatRoundStyleE2ESI_EENS1_15EpilogueDefaultEEEEEvvEEEEvNT_6ParamsE,"aw",@nobits
	.sectionflags	@""
	.align	16
	.zero		1024


//--------------------- .nv.shared.reserved.0     --------------------------
	.section	.nv.shared.reserved.0,"aw",@nobits
	.weak		__nv_reservedSMEM_offset_0_alias
	.size		__nv_reservedSMEM_offset_0_alias, 0, 0
	.other		__nv_reservedSMEM_offset_0_alias,@"STO_CUDA_RESERVED_SHARED STV_DEFAULT"
__nv_reservedSMEM_offset_0_alias:
	.zero		0


//--------------------- .nv.global                --------------------------
	.section	.nv.global,"aw",@nobits
.nv.global:
	.type		_ZN40_INTERNAL_0dee5338_4_k_cu_a3accda6_132654cute1_E,@object
	.size		_ZN40_INTERNAL_0dee5338_4_k_cu_a3accda6_132654cute1_E,(_ZN40_INTERNAL_0dee5338_4_k_cu_a3accda6_132654cuda3std3__45__cpo6cbeginE - _ZN40_INTERNAL_0dee5338_4_k_cu_a3accda6_132654cute1_E)
_ZN40_INTERNAL_0dee5338_4_k_cu_a3accda6_132654cute1_E:
	.zero		1
	.type		_ZN40_INTERNAL_0dee5338_4_k_cu_a3accda6_132654cuda3std3__45__cpo6cbeginE,@object
	.size		_ZN40_INTERNAL_0dee5338_4_k_cu_a3accda6_132654cuda3std3__45__cpo6cbeginE,(_ZN40_INTERNAL_0dee5338_4_k_cu_a3accda6_132654cuda3std3__48in_placeE - _ZN40_INTERNAL_0dee5338_4_k_cu_a3accda6_132654cuda3std3__45__cpo6cbeginE)
_ZN40_INTERNAL_0dee5338_4_k_cu_a3accda6_132654cuda3std3__45__cpo6cbeginE:
	.zero		1
	.type		_ZN40_INTERNAL_0dee5338_4_k_cu_a3accda6_132654cuda3std3__48in_placeE,@object
	.size		_ZN40_INTERNAL_0dee5338_4_k_cu_a3accda6_132654cuda3std3__48in_placeE,(_ZN40_INTERNAL_0dee5338_4_k_cu_a3accda6_132654cuda3std6ranges3__45__cpo9iter_moveE - _ZN40_INTERNAL_0dee5338_4_k_cu_a3accda6_132654cuda3std3__48in_placeE)
_ZN40_INTERNAL_0dee5338_4_k_cu_a3accda6_132654cuda3std3__48in_placeE:
	.zero		1
	.type		_ZN40_INTERNAL_0dee5338_4_k_cu_a3accda6_132654cuda3std6ranges3__45__cpo9iter_moveE,@object
	.size		_ZN40_INTERNAL_0dee5338_4_k_cu_a3accda6_132654cuda3std6ranges3__45__cpo9iter_moveE,(_ZN40_INTERNAL_0dee5338_4_k_cu_a3accda6_132654cuda3std3__45__cpo5beginE - _ZN40_INTERNAL_0dee5338_4_k_cu_a3accda6_132654cuda3std6ranges3__45__cpo9iter_moveE)
_ZN40_INTERNAL_0dee5338_4_k_cu_a3accda6_132654cuda3std6ranges3__45__cpo9iter_moveE:
	.zero		1
	.type		_ZN40_INTERNAL_0dee5338_4_k_cu_a3accda6_132654cuda3std3__45__cpo5beginE,@object
	.size		_ZN40_INTERNAL_0dee5338_4_k_cu_a3accda6_132654cuda3std3__45__cpo5beginE,(_ZN40_INTERNAL_0dee5338_4_k_cu_a3accda6_132654cuda3std3__442_GLOBAL__N__0dee5338_4_k_cu_a3accda6_132656ignoreE - _ZN40_INTERNAL_0dee5338_4_k_cu_a3accda6_132654cuda3std3__45__cpo5beginE)
_ZN40_INTERNAL_0dee5338_4_k_cu_a3accda6_132654cuda3std3__45__cpo5beginE:
	.zero		1
	.type		_ZN40_INTERNAL_0dee5338_4_k_cu_a3accda6_132654cuda3std3__442_GLOBAL__N__0dee5338_4_k_cu_a3accda6_132656ignoreE,@object
	.size		_ZN40_INTERNAL_0dee5338_4_k_cu_a3accda6_132654cuda3std3__442_GLOBAL__N__0dee5338_4_k_cu_a3accda6_132656ignoreE,(_ZN40_INTERNAL_0dee5338_4_k_cu_a3accda6_132654cute7productE - _ZN40_INTERNAL_0dee5338_4_k_cu_a3accda6_132654cuda3std3__442_GLOBAL__N__0dee5338_4_k_cu_a3accda6_132656ignoreE)
_ZN40_INTERNAL_0dee5338_4_k_cu_a3accda6_132654cuda3std3__442_GLOBAL__N__0dee5338_4_k_cu_a3accda6_132656ignoreE:
	.zero		1
	.type		_ZN40_INTERNAL_0dee5338_4_k_cu_a3accda6_132654cute7productE,@object
	.size		_ZN40_INTERNAL_0dee5338_4_k_cu_a3accda6_132654cute7productE,(_ZN40_INTERNAL_0dee5338_4_k_cu_a3accda6_132654cuda3std3__45__cpo3endE - _ZN40_INTERNAL_0dee5338_4_k_cu_a3accda6_132654cute7productE)
_ZN40_INTERNAL_0dee5338_4_k_cu_a3accda6_132654cute7productE:
	.zero		1
	.type		_ZN40_INTERNAL_0dee5338_4_k_cu_a3accda6_132654cuda3std3__45__cpo3endE,@object
	.size		_ZN40_INTERNAL_0dee5338_4_k_cu_a3accda6_132654cuda3std3__45__cpo3endE,(_ZN40_INTERNAL_0dee5338_4_k_cu_a3accda6_132654cuda3std3__419piecewise_constructE - _ZN40_INTERNAL_0dee5338_4_k_cu_a3accda6_132654cuda3std3__45__cpo3endE)
_ZN40_INTERNAL_0dee5338_4_k_cu_a3accda6_132654cuda3std3__45__cpo3endE:
	.zero		1
	.type		_ZN40_INTERNAL_0dee5338_4_k_cu_a3accda6_132654cuda3std3__419piecewise_constructE,@object
	.size		_ZN40_INTERNAL_0dee5338_4_k_cu_a3accda6_132654cuda3std3__419piecewise_constructE,(_ZN40_INTERNAL_0dee5338_4_k_cu_a3accda6_132654cuda3std3__45__cpo4cendE - _ZN40_INTERNAL_0dee5338_4_k_cu_a3accda6_132654cuda3std3__419piecewise_constructE)
_ZN40_INTERNAL_0dee5338_4_k_cu_a3accda6_132654cuda3std3__419piecewise_constructE:
	.zero		1
	.type		_ZN40_INTERNAL_0dee5338_4_k_cu_a3accda6_132654cuda3std3__45__cpo4cendE,@object
	.size		_ZN40_INTERNAL_0dee5338_4_k_cu_a3accda6_132654cuda3std3__45__cpo4cendE,(_ZN40_INTERNAL_0dee5338_4_k_cu_a3accda6_132654cuda3std6ranges3__45__cpo4swapE - _ZN40_INTERNAL_0dee5338_4_k_cu_a3accda6_132654cuda3std3__45__cpo4cendE)
_ZN40_INTERNAL_0dee5338_4_k_cu_a3accda6_132654cuda3std3__45__cpo4cendE:
	.zero		1
	.type		_ZN40_INTERNAL_0dee5338_4_k_cu_a3accda6_132654cuda3std6ranges3__45__cpo4swapE,@object
	.size		_ZN40_INTERNAL_0dee5338_4_k_cu_a3accda6_132654cuda3std6ranges3__45__cpo4swapE,(.L_8 - _ZN40_INTERNAL_0dee5338_4_k_cu_a3accda6_132654cuda3std6ranges3__45__cpo4swapE)
_ZN40_INTERNAL_0dee5338_4_k_cu_a3accda6_132654cuda3std6ranges3__45__cpo4swapE:
	.zero		1
.L_8:


//--------------------- .nv.constant0._ZN7cutlass13device_kernelINS_4gemm6kernel13GemmUniversalIN4cute5tupleIJiiiiEEENS1_10collective13CollectiveMmaINS1_34MainloopSm90TmaGmmaWarpSpecializedILi6ENS5_IJNS4_1CILi1EEESB_SB_EEENS1_35KernelTmaWarpSpecializedCooperativeEEENS5_IJNSA_ILi128EEENSA_ILi8EEESF_EEENS_10bfloat16_tENS5_IJlSB_lEEESI_SJ_NS4_8TiledMMAINS4_8MMA_AtomIJNS4_4SM904GMMA26MMA_64x8x16_F32BF16BF16_SSILNSN_5MajorE0ELSP_0ELNSN_7ScaleInE1ELSQ_1EEEEEENS4_6LayoutINS5_IJNSA_ILi2EEESB_SB_EEENS5_IJSB_NSA_ILi0EEESW_EEEEENS5_IJNS4_10UnderscoreESZ_SZ_EEEEENS4_13SM90_TMA_LOADENS4_14ComposedLayoutINS4_7SwizzleILi3ELi4ELi3EEENS4_18smem_ptr_flag_bitsILi16EEENST_INS5_IJSG_NSA_ILi64EEEEEENS5_IJS18_SB_EEEEEEEvNS4_8identityES12_S1C_vS1D_EENS_8epilogue10collective6detail29Sm90TmaWarpSpecializedAdapterINS1G_15DefaultEpilogueISI_SJ_SJ_NS1F_6thread17LinearCombinationISI_Li1EffLNS1K_9ScaleType4KindE0ELNS_15FloatRoundStyleE2ESI_EENS1_15EpilogueDefaultEEEEEvvEEEEvNT_6ParamsE --------------------------
	.section	.nv.constant0._ZN7cutlass13device_kernelINS_4gemm6kernel13GemmUniversalIN4cute5tupleIJiiiiEEENS1_10collective13CollectiveMmaINS1_34MainloopSm90TmaGmmaWarpSpecializedILi6ENS5_IJNS4_1CILi1EEESB_SB_EEENS1_35KernelTmaWarpSpecializedCooperativeEEENS5_IJNSA_ILi128EEENSA_ILi8EEESF_EEENS_10bfloat16_tENS5_IJlSB_lEEESI_SJ_NS4_8TiledMMAINS4_8MMA_AtomIJNS4_4SM904GMMA26MMA_64x8x16_F32BF16BF16_SSILNSN_5MajorE0ELSP_0ELNSN_7ScaleInE1ELSQ_1EEEEEENS4_6LayoutINS5_IJNSA_ILi2EEESB_SB_EEENS5_IJSB_NSA_ILi0EEESW_EEEEENS5_IJNS4_10UnderscoreESZ_SZ_EEEEENS4_13SM90_TMA_LOADENS4_14ComposedLayoutINS4_7SwizzleILi3ELi4ELi3EEENS4_18smem_ptr_flag_bitsILi16EEENST_INS5_IJSG_NSA_ILi64EEEEEENS5_IJS18_SB_EEEEEEEvNS4_8identityES12_S1C_vS1D_EENS_8epilogue10collective6detail29Sm90TmaWarpSpecializedAdapterINS1G_15DefaultEpilogueISI_SJ_SJ_NS1F_6thread17LinearCombinationISI_Li1EffLNS1K_9ScaleType4KindE0ELNS_15FloatRoundStyleE2ESI_EENS1_15EpilogueDefaultEEEEEvvEEEEvNT_6ParamsE,"a",@progbits
	.sectionflags	@""
	.align	4
.nv.constant0._ZN7cutlass13device_kernelINS_4gemm6kernel13GemmUniversalIN4cute5tupleIJiiiiEEENS1_10collective13CollectiveMmaINS1_34MainloopSm90TmaGmmaWarpSpecializedILi6ENS5_IJNS4_1CILi1EEESB_SB_EEENS1_35KernelTmaWarpSpecializedCooperativeEEENS5_IJNSA_ILi128EEENSA_ILi8EEESF_EEENS_10bfloat16_tENS5_IJlSB_lEEESI_SJ_NS4_8TiledMMAINS4_8MMA_AtomIJNS4_4SM904GMMA26MMA_64x8x16_F32BF16BF16_SSILNSN_5MajorE0ELSP_0ELNSN_7ScaleInE1ELSQ_1EEEEEENS4_6LayoutINS5_IJNSA_ILi2EEESB_SB_EEENS5_IJSB_NSA_ILi0EEESW_EEEEENS5_IJNS4_10UnderscoreESZ_SZ_EEEEENS4_13SM90_TMA_LOADENS4_14ComposedLayoutINS4_7SwizzleILi3ELi4ELi3EEENS4_18smem_ptr_flag_bitsILi16EEENST_INS5_IJSG_NSA_ILi64EEEEEENS5_IJS18_SB_EEEEEEEvNS4_8identityES12_S1C_vS1D_EENS_8epilogue10collective6detail29Sm90TmaWarpSpecializedAdapterINS1G_15DefaultEpilogueISI_SJ_SJ_NS1F_6thread17LinearCombinationISI_Li1EffLNS1K_9ScaleType4KindE0ELNS_15FloatRoundStyleE2ESI_EENS1_15EpilogueDefaultEEEEEvvEEEEvNT_6ParamsE:
	.zero		1664


//--------------------- SYMBOLS --------------------------

	.type		.nv.reservedSmem.offset0,@object
	.size		.nv.reservedSmem.offset0,0x4
	.type		__assertfail,@function
